def gluon_wgmma(
    a_ptr,
    b_ptr,
    c_ptr,
    M,
    N,
    K,
    stride_am,
    stride_bk,
    stride_cm,
    BLOCK_M: gl.constexpr,
    BLOCK_N: gl.constexpr,
    BLOCK_K: gl.constexpr,
    DTYPE: gl.constexpr,
    A_LAYOUT: gl.constexpr,
    B_LAYOUT: gl.constexpr,
    C_LAYOUT: gl.constexpr,
    B_SHAPE: gl.constexpr,
    TRANS_B: gl.constexpr,
    NUM_BUFFERS: gl.constexpr,
    NUM_WARPS: gl.constexpr,
):
    a_desc = tma.make_tensor_descriptor(
        a_ptr, [M, K], [stride_am, 1], [BLOCK_M, BLOCK_K], A_LAYOUT
    )
    b_desc = tma.make_tensor_descriptor(
        b_ptr,
        [N, K] if TRANS_B else [K, N],
        [stride_bk, 1],
        B_SHAPE,
        B_LAYOUT,
    )
    c_desc = tma.make_tensor_descriptor(
        c_ptr, [M, N], [stride_cm, 1], [BLOCK_M, BLOCK_N], C_LAYOUT
    )

    a_bufs = gl.allocate_shared_memory(
        DTYPE, [NUM_BUFFERS, BLOCK_M, BLOCK_K], A_LAYOUT
    )
    b_bufs = gl.allocate_shared_memory(DTYPE, [NUM_BUFFERS] + B_SHAPE, B_LAYOUT)

    pid_m = gl.program_id(0)
    pid_n = gl.program_id(1)
    off_m = pid_m * BLOCK_M
    off_n = pid_n * BLOCK_N

    mma_layout: gl.constexpr = pick_wgmma_layout(DTYPE, BLOCK_M, BLOCK_N, NUM_WARPS)
    acc = warpgroup_mma_init(
        gl.zeros((BLOCK_M, BLOCK_N), dtype=gl.float32, layout=mma_layout)
    )

    bars = gl.allocate_shared_memory(
        gl.int64, [NUM_BUFFERS, 1], mbarrier.MBarrierLayout()
    )
    for i in gl.static_range(NUM_BUFFERS):
        mbarrier.init(bars.index(i), count=1)
    idx = 0
    phase = 0

    for k in range(0, K, BLOCK_K):
        a = a_bufs.index(idx)
        b = b_bufs.index(idx)
        bar = bars.index(idx)
        mbarrier.expect(bar, a_desc.block_type.nbytes + b_desc.block_type.nbytes)
        tma.async_copy_global_to_shared(a_desc, [off_m, k], bar, a)
        tma.async_copy_global_to_shared(
            b_desc, [off_n, k] if TRANS_B else [k, off_n], bar, b
        )
        mbarrier.wait(bar, phase=phase)

        if TRANS_B:
            b = b.permute((1, 0))
        acc = warpgroup_mma_wait(num_outstanding=0, deps=(acc,))
        acc = warpgroup_mma(a, b, acc, is_async=True)

        idx += 1
        if idx == NUM_BUFFERS:
            idx = 0
            phase ^= 1

    acc = warpgroup_mma_wait(num_outstanding=0, deps=(acc,))
    for i in gl.static_range(NUM_BUFFERS):
        mbarrier.invalidate(bars.index(i))

    c_smem = gl.allocate_shared_memory(DTYPE, [BLOCK_M, BLOCK_N], C_LAYOUT)
    c_smem.store(acc.to(DTYPE))
    fence_async_shared()
    tma.async_copy_shared_to_global(c_desc, [off_m, off_n], c_smem)
    tma.store_wait(pendings=0)

# config = {"BLOCK_K": 64, "BLOCK_M": 256, "BLOCK_N": 128, "arch": "sm_90", "dtype": "fp8e4m3", "num_buffers": 3, "num_warps": 8, "trans_b": 1}
# arch = sm_90


// ===== COMPILED SASS (sm_90a) =====

	.target	sm_90a

	.elftype	@"ET_EXEC"


//--------------------- .note.nv.tkinfo           --------------------------
	.section	.note.nv.tkinfo,"",@"SHT_NOTE"
	.sectionflags	@"SHF_NOTE_NV_TKINFO"
	.tkinfo
        /*0018*/ 	.word	0x00000002
        /*0030*/ 	.string	""
        /*0030*/ 	.string	"ptxas"
        /*0030*/ 	.string	"Cuda compilation tools, release 13.0, V13.0.88"
        /*0030*/ 	.string	"Build cuda_13.0.r13.0/compiler.36424714_0"
        /*0030*/ 	.string	"-v  -suppress-debug-info  -lineinfo  -arch sm_90a "



//--------------------- .note.nv.cuinfo           --------------------------
	.section	.note.nv.cuinfo,"",@"SHT_NOTE"
	.sectionflags	@"SHF_NOTE_NV_CUINFO"
        /*0018*/ 	.short	0x0002
        /*001a*/ 	.short	0x005a
        /*001c*/ 	.short	0x0082
	.zero		2


//--------------------- .nv.info                  --------------------------
	.section	.nv.info,"",@"SHT_CUDA_INFO"
	.align	4


	//----- nvinfo : EIATTR_REGCOUNT
	.align		4
        /*0000*/ 	.byte	0x04, 0x2f
        /*0002*/ 	.short	(.L_1 - .L_0)
	.align		4
.L_0:
        /*0004*/ 	.word	index@(gluon_wgmma)
        /*0008*/ 	.word	0x0000009a


	//----- nvinfo : EIATTR_FRAME_SIZE
	.align		4
.L_1:
        /*000c*/ 	.byte	0x04, 0x11
        /*000e*/ 	.short	(.L_3 - .L_2)
	.align		4
.L_2:
        /*0010*/ 	.word	index@(gluon_wgmma)
        /*0014*/ 	.word	0x00000000


	//----- nvinfo : EIATTR_MIN_STACK_SIZE
	.align		4
.L_3:
        /*0018*/ 	.byte	0x04, 0x12
        /*001a*/ 	.short	(.L_5 - .L_4)
	.align		4
.L_4:
        /*001c*/ 	.word	index@(gluon_wgmma)
        /*0020*/ 	.word	0x00000000
.L_5:


//--------------------- .nv.compat                --------------------------
	.section	.nv.compat,"",@"SHT_CUDA_COMPAT_INFO"
	.align	4
        /*0000*/ 	.byte	0x02, 0x09, 0x01, 0x00, 0x02, 0x02, 0x04, 0x00, 0x02, 0x05, 0x05, 0x00, 0x03, 0x07, 0x01, 0x01
        /*0010*/ 	.byte	0x02, 0x03, 0x03, 0x00, 0x02, 0x06, 0x01, 0x00, 0x04, 0x0b, 0x08, 0x00, 0x00, 0x00, 0x00, 0x00
        /*0020*/ 	.byte	0x00, 0x00, 0x00, 0x00


//--------------------- .nv.info.gluon_wgmma      --------------------------
	.section	.nv.info.gluon_wgmma,"",@"SHT_CUDA_INFO"
	.sectionflags	@""
	.align	4


	//----- nvinfo : EIATTR_CUDA_API_VERSION
	.align		4
        /*0000*/ 	.byte	0x04, 0x37
        /*0002*/ 	.short	(.L_7 - .L_6)
.L_6:
        /*0004*/ 	.word	0x00000082


	//----- nvinfo : EIATTR_KPARAM_INFO
	.align		4
.L_7:
        /*0008*/ 	.byte	0x04, 0x17
        /*000a*/ 	.short	(.L_9 - .L_8)
.L_8:
        /*000c*/ 	.word	0x00000000
        /*0010*/ 	.short	0x000a
        /*0012*/ 	.short	0x0048
        /*0014*/ 	.byte	0x00, 0xf4, 0x21, 0x00


	//----- nvinfo : EIATTR_KPARAM_INFO
	.align		4
.L_9:
        /*0018*/ 	.byte	0x04, 0x17
        /*001a*/ 	.short	(.L_11 - .L_10)
.L_10:
        /*001c*/ 	.word	0x00000000
        /*0020*/ 	.short	0x0009
        /*0022*/ 	.short	0x0040
        /*0024*/ 	.byte	0x00, 0xf4, 0x21, 0x00


	//----- nvinfo : EIATTR_KPARAM_INFO
	.align		4
.L_11:
        /*0028*/ 	.byte	0x04, 0x17
        /*002a*/ 	.short	(.L_13 - .L_12)
.L_12:
        /*002c*/ 	.word	0x00000000
        /*0030*/ 	.short	0x0008
        /*0032*/ 	.short	0x0038
        /*0034*/ 	.byte	0x00, 0xf0, 0x21, 0x00


	//----- nvinfo : EIATTR_KPARAM_INFO
	.align		4
.L_13:
        /*0038*/ 	.byte	0x04, 0x17
        /*003a*/ 	.short	(.L_15 - .L_14)
.L_14:
        /*003c*/ 	.word	0x00000000
        /*0040*/ 	.short	0x0007
        /*0042*/ 	.short	0x0030
        /*0044*/ 	.byte	0x00, 0xf0, 0x21, 0x00


	//----- nvinfo : EIATTR_KPARAM_INFO
	.align		4
.L_15:
        /*0048*/ 	.byte	0x04, 0x17
        /*004a*/ 	.short	(.L_17 - .L_16)
.L_16:
        /*004c*/ 	.word	0x00000000
        /*0050*/ 	.short	0x0006
        /*0052*/ 	.short	0x0028
        /*0054*/ 	.byte	0x00, 0xf0, 0x21, 0x00


	//----- nvinfo : EIATTR_KPARAM_INFO
	.align		4
.L_17:
        /*0058*/ 	.byte	0x04, 0x17
        /*005a*/ 	.short	(.L_19 - .L_18)
.L_18:
        /*005c*/ 	.word	0x00000000
        /*0060*/ 	.short	0x0005
        /*0062*/ 	.short	0x0020
        /*0064*/ 	.byte	0x00, 0xf0, 0x11, 0x00


	//----- nvinfo : EIATTR_KPARAM_INFO
	.align		4
.L_19:
        /*0068*/ 	.byte	0x04, 0x17
        /*006a*/ 	.short	(.L_21 - .L_20)
.L_20:
        /*006c*/ 	.word	0x00000000
        /*0070*/ 	.short	0x0004
        /*0072*/ 	.short	0x001c
        /*0074*/ 	.byte	0x00, 0xf0, 0x11, 0x00


	//----- nvinfo : EIATTR_KPARAM_INFO
	.align		4
.L_21:
        /*0078*/ 	.byte	0x04, 0x17
        /*007a*/ 	.short	(.L_23 - .L_22)
.L_22:
        /*007c*/ 	.word	0x00000000
        /*0080*/ 	.short	0x0003
        /*0082*/ 	.short	0x0018
        /*0084*/ 	.byte	0x00, 0xf0, 0x11, 0x00


	//----- nvinfo : EIATTR_KPARAM_INFO
	.align		4
.L_23:
        /*0088*/ 	.byte	0x04, 0x17
        /*008a*/ 	.short	(.L_25 - .L_24)
.L_24:
        /*008c*/ 	.word	0x00000000
        /*0090*/ 	.short	0x0002
        /*0092*/ 	.short	0x0010
        /*0094*/ 	.byte	0x00, 0xf4, 0x21, 0x00


	//----- nvinfo : EIATTR_KPARAM_INFO
	.align		4
.L_25:
        /*0098*/ 	.byte	0x04, 0x17
        /*009a*/ 	.short	(.L_27 - .L_26)
.L_26:
        /*009c*/ 	.word	0x00000000
        /*00a0*/ 	.short	0x0001
        /*00a2*/ 	.short	0x0008
        /*00a4*/ 	.byte	0x00, 0xf4, 0x21, 0x00


	//----- nvinfo : EIATTR_KPARAM_INFO
	.align		4
.L_27:
        /*00a8*/ 	.byte	0x04, 0x17
        /*00aa*/ 	.short	(.L_29 - .L_28)
.L_28:
        /*00ac*/ 	.word	0x00000000
        /*00b0*/ 	.short	0x0000
        /*00b2*/ 	.short	0x0000
        /*00b4*/ 	.byte	0x00, 0xf4, 0x21, 0x00


	//----- nvinfo : EIATTR_SPARSE_MMA_MASK
	.align		4
.L_29:
        /*00b8*/ 	.byte	0x03, 0x50
        /*00ba*/ 	.short	0x0000


	//----- nvinfo : EIATTR_MAXREG_COUNT
	.align		4
        /*00bc*/ 	.byte	0x03, 0x1b
        /*00be*/ 	.short	0x00ff


	//----- nvinfo : EIATTR_NUM_BARRIERS
	.align		4
        /*00c0*/ 	.byte	0x02, 0x4c
        /*00c2*/ 	.byte	0x01
	.zero		1


	//----- nvinfo : EIATTR_MERCURY_ISA_VERSION
	.align		4
        /*00c4*/ 	.byte	0x03, 0x5f
        /*00c6*/ 	.short	0x0101


	//----- nvinfo : EIATTR_INT_WARP_WIDE_INSTR_OFFSETS
	.align		4
        /*00c8*/ 	.byte	0x04, 0x31
        /*00ca*/ 	.short	(.L_31 - .L_30)


	//   ....[0]....
.L_30:
        /*00cc*/ 	.word	0x00001590


	//   ....[1]....
        /*00d0*/ 	.word	0x000015b0


	//   ....[2]....
        /*00d4*/ 	.word	0x000015c0


	//   ....[3]....
        /*00d8*/ 	.word	0x000016a0


	//   ....[4]....
        /*00dc*/ 	.word	0x00001ca0


	//   ....[5]....
        /*00e0*/ 	.word	0x00001cb0


	//   ....[6]....
        /*00e4*/ 	.word	0x00001d30


	//   ....[7]....
        /*00e8*/ 	.word	0x00001d40


	//   ....[8]....
        /*00ec*/ 	.word	0x00002260


	//   ....[9]....
        /*00f0*/ 	.word	0x00002280


	//----- nvinfo : EIATTR_COOP_GROUP_MASK_REGIDS
	.align		4
.L_31:
        /*00f4*/ 	.byte	0x04, 0x29
        /*00f6*/ 	.short	(.L_33 - .L_32)


	//   ....[0]....
.L_32:
        /*00f8*/ 	.word	0xffffffff


	//   ....[1]....
        /*00fc*/ 	.word	0xffffffff


	//   ....[2]....
        /*0100*/ 	.word	0xffffffff


	//----- nvinfo : EIATTR_COOP_GROUP_INSTR_OFFSETS
	.align		4
.L_33:
        /*0104*/ 	.byte	0x04, 0x28
        /*0106*/ 	.short	(.L_35 - .L_34)


	//   ....[0]....
.L_34:
        /*0108*/ 	.word	0x00000140


	//   ....[1]....
        /*010c*/ 	.word	0x000006e0


	//   ....[2]....
        /*0110*/ 	.word	0x00000cc0


	//----- nvinfo : EIATTR_MBARRIER_INSTR_OFFSETS
	.align		4
.L_35:
        /*0114*/ 	.byte	0x04, 0x39
        /*0116*/ 	.short	(.L_37 - .L_36)


	//   ....[0]....
.L_36:
        /*0118*/ 	.word	0x00001710
        /*011c*/ 	.word	0x000000ff
        /*0120*/ 	.word	0x00012000
        /*0124*/ 	.short	0x0100
        /*0126*/ 	.byte	0x14
	.zero		1


	//   ....[1]....
        /*0128*/ 	.word	0x00001730
        /*012c*/ 	.word	0x000000ff
        /*0130*/ 	.word	0x00012008
        /*0134*/ 	.short	0x0100
        /*0136*/ 	.byte	0x14
	.zero		1


	//   ....[2]....
        /*0138*/ 	.word	0x00001750
        /*013c*/ 	.word	0x000000ff
        /*0140*/ 	.word	0x00012010
        /*0144*/ 	.short	0x0100
        /*0146*/ 	.byte	0x14
	.zero		1


	//   ....[3]....
        /*0148*/ 	.word	0x00001e30
        /*014c*/ 	.word	0x000000ff
        /*0150*/ 	.word	0x00012000
        /*0154*/ 	.short	0x010a
        /*0156*/ 	.byte	0x1a
	.zero		1


	//   ....[4]....
        /*0158*/ 	.word	0x00002130
        /*015c*/ 	.word	0x000000ff
        /*0160*/ 	.word	0x00012000
        /*0164*/ 	.short	0x0108
        /*0166*/ 	.byte	0x14
	.zero		1


	//   ....[5]....
        /*0168*/ 	.word	0x00002210
        /*016c*/ 	.word	0x000000ff
        /*0170*/ 	.word	0x00012008
        /*0174*/ 	.short	0x0108
        /*0176*/ 	.byte	0x14
	.zero		1


	//   ....[6]....
        /*0178*/ 	.word	0x00002330
        /*017c*/ 	.word	0x000000ff
        /*0180*/ 	.word	0x00012010
        /*0184*/ 	.short	0x0108
        /*0186*/ 	.byte	0x14
	.zero		1


	//   ....[7]....
        /*0188*/ 	.word	0x00002a40
        /*018c*/ 	.word	0x000000ff
        /*0190*/ 	.word	0x00012000
        /*0194*/ 	.short	0x010a
        /*0196*/ 	.byte	0x1a
	.zero		1


	//----- nvinfo : EIATTR_NUM_MBARRIERS
	.align		4
.L_37:
        /*0198*/ 	.byte	0x03, 0x38
        /*019a*/ 	.short	0x0003


	//----- nvinfo : EIATTR_EXIT_INSTR_OFFSETS
	.align		4
        /*019c*/ 	.byte	0x04, 0x1c
        /*019e*/ 	.short	(.L_39 - .L_38)


	//   ....[0]....
.L_38:
        /*01a0*/ 	.word	0x00002a30


	//----- nvinfo : EIATTR_REQNTID
	.align		4
.L_39:
        /*01a4*/ 	.byte	0x04, 0x10
        /*01a6*/ 	.short	(.L_41 - .L_40)
.L_40:
        /*01a8*/ 	.word	0x00000100
        /*01ac*/ 	.word	0x00000001
        /*01b0*/ 	.word	0x00000001


	//----- nvinfo : EIATTR_CRS_STACK_SIZE
	.align		4
.L_41:
        /*01b4*/ 	.byte	0x04, 0x1e
        /*01b6*/ 	.short	(.L_43 - .L_42)
.L_42:
        /*01b8*/ 	.word	0x00000000


	//----- nvinfo : EIATTR_CBANK_PARAM_SIZE
	.align		4
.L_43:
        /*01bc*/ 	.byte	0x03, 0x19
        /*01be*/ 	.short	0x0050


	//----- nvinfo : EIATTR_PARAM_CBANK
	.align		4
        /*01c0*/ 	.byte	0x04, 0x0a
        /*01c2*/ 	.short	(.L_45 - .L_44)
	.align		4
.L_44:
        /*01c4*/ 	.word	index@(.nv.constant0.gluon_wgmma)
        /*01c8*/ 	.short	0x0210
        /*01ca*/ 	.short	0x0050


	//----- nvinfo : EIATTR_SW_WAR
	.align		4
.L_45:
        /*01cc*/ 	.byte	0x04, 0x36
        /*01ce*/ 	.short	(.L_47 - .L_46)
.L_46:
        /*01d0*/ 	.word	0x00000008
.L_47:


//--------------------- .nv.callgraph             --------------------------
	.section	.nv.callgraph,"",@"SHT_CUDA_CALLGRAPH"
	.align	4
	.sectionentsize	8
	.align		4
        /*0000*/ 	.word	0x00000000
	.align		4
        /*0004*/ 	.word	0xffffffff
	.align		4
        /*0008*/ 	.word	0x00000000
	.align		4
        /*000c*/ 	.word	0xfffffffe
	.align		4
        /*0010*/ 	.word	0x00000000
	.align		4
        /*0014*/ 	.word	0xfffffffd
	.align		4
        /*0018*/ 	.word	0x00000000
	.align		4
        /*001c*/ 	.word	0xfffffffc


//--------------------- .text.gluon_wgmma         --------------------------
	.section	.text.gluon_wgmma,"ax",@progbits
	.align	128
        .global         gluon_wgmma
        .type           gluon_wgmma,@function
        .size           gluon_wgmma,(.L_x_53 - gluon_wgmma)
        .other          gluon_wgmma,@"STO_CUDA_ENTRY STV_DEFAULT"
gluon_wgmma:
.text.gluon_wgmma:
[----:B------:R-:W-:Y:S01]  /*0000*/  LDC R1, c[0x0][0x28] ;  /* 0x00000a00ff017b82 */ /* 0x000fe20000000800 */
[----:B------:R-:W1:Y:S07]  /*0010*/  S2R R0, SR_TID.X ;  /* 0x0000000000007919 */ /* 0x000e6e0000002100 */
[----:B------:R-:W2:Y:S01]  /*0020*/  S2UR UR4, SR_CgaCtaId ;  /* 0x00000000000479c3 */ /* 0x000ea20000008800 */
[----:B------:R-:W-:Y:S01]  /*0030*/  UMOV UR20, 0x400 ;  /* 0x0000040000147882 */ /* 0x000fe20000000000 */
[----:B------:R-:W-:Y:S01]  /*0040*/  ULDC UR6, c[0x0][0xc] ;  /* 0x0000030000067ab9 */ /* 0x000fe20000000800 */
[----:B------:R-:W-:Y:S01]  /*0050*/  ULDC.64 UR32, c[0x0][0x250] ;  /* 0x0000940000207ab9 */ /* 0x000fe20000000a00 */
[----:B------:R-:W-:Y:S04]  /*0060*/  BSSY B0, `(.L_x_0) ;  /* 0x000001e000007945 */ /* 0x000fe80003800000 */
[----:B------:R-:W3:Y:S08]  /*0070*/  LDC R12, c[0x0][0x230] ;  /* 0x00008c00ff0c7b82 */ /* 0x000ef00000000800 */
[----:B------:R-:W-:Y:S08]  /*0080*/  S2UR UR34, SR_CTAID.Y ;  /* 0x00000000002279c3 */ /* 0x000ff00000002600 */
[----:B------:R-:W4:Y:S01]  /*0090*/  S2UR UR5, SR_CTAID.Z ;  /* 0x00000000000579c3 */ /* 0x000f220000002700 */
[----:B--2---:R-:W-:-:S03]  /*00a0*/  ULEA UR20, UR4, UR20, 0x18 ;  /* 0x0000001404147291 */ /* 0x004fc6000f8ec03f */
[----:B------:R-:W-:Y:S01]  /*00b0*/  ULDC UR4, c[0x0][0x10] ;  /* 0x0000040000047ab9 */ /* 0x000fe20000000800 */
[----:B-1----:R-:W-:-:S03]  /*00c0*/  LOP3.LUT R7, R0, 0xff, RZ, 0xc0, !PT ;  /* 0x000000ff00077812 */ /* 0x002fc600078ec0ff */
[----:B------:R-:W1:Y:S01]  /*00d0*/  S2UR UR31, SR_CTAID.X ;  /* 0x00000000001f79c3 */ /* 0x000e620000002500 */
[----:B---3--:R-:W-:Y:S01]  /*00e0*/  VIADD R5, R12, 0xffffffff ;  /* 0xffffffff0c057836 */ /* 0x008fe20000000000 */
[C---:B------:R-:W-:Y:S02]  /*00f0*/  ISETP.GE.U32.AND P0, PT, R7.reuse, 0x20, PT ;  /* 0x000000200700780c */ /* 0x040fe40003f06070 */
[C---:B------:R-:W-:Y:S02]  /*0100*/  ISETP.NE.U32.AND P2, PT, R7.reuse, RZ, PT ;  /* 0x000000ff0700720c */ /* 0x040fe40003f45070 */
[----:B------:R-:W-:Y:S02]  /*0110*/  LEA R4, R7, UR20, 0x2 ;  /* 0x0000001407047c11 */ /* 0x000fe4000f8e10ff */
[----:B------:R-:W2:Y:S07]  /*0120*/  LDC R6, c[0x0][0x228] ;  /* 0x00008a00ff067b82 */ /* 0x000eae0000000800 */
[----:B------:R3:W-:Y:S01]  /*0130*/  @!P0 STS [R4], RZ ;  /* 0x000000ff04008388 */ /* 0x0007e20000000800 */
[----:B------:R-:W-:-:S03]  /*0140*/  NOP ;  /* 0x0000000000007918 */ /* 0x000fc60000000000 */
[----:B------:R3:W-:Y:S01]  /*0150*/  @!P2 STS [UR20+0x20], R5 ;  /* 0x00002005ff00a988 */ /* 0x0007e20008000814 */
[----:B----4-:R-:W-:-:S04]  /*0160*/  UIMAD UR4, UR5, UR4, UR34 ;  /* 0x00000004050472a4 */ /* 0x010fc8000f8e0222 */
[----:B-1----:R-:W-:-:S04]  /*0170*/  UIMAD UR4, UR4, UR6, UR31 ;  /* 0x00000006040472a4 */ /* 0x002fc8000f8e021f */
[----:B------:R-:W-:Y:S01]  /*0180*/  UIMAD UR5, UR4, 0x180, URZ ;  /* 0x00000180040578a4 */ /* 0x000fe2000f8e023f */
[----:B--2---:R-:W-:Y:S02]  /*0190*/  VIADD R6, R6, 0xffffffff ;  /* 0xffffffff06067836 */ /* 0x004fe40000000000 */
[----:B------:R-:W-:Y:S01]  /*01a0*/  UMOV UR4, URZ ;  /* 0x0000003f00047c82 */ /* 0x000fe20008000000 */
[----:B------:R-:W-:-:S04]  /*01b0*/  UIADD3 UR28, UP0, UR5, UR32, URZ ;  /* 0x00000020051c7290 */ /* 0x000fc8000ff1e03f */
[----:B------:R-:W-:Y:S01]  /*01c0*/  ULEA.HI.X.SX32 UR29, UR5, UR33, 0x1, UP0 ;  /* 0x00000021051d7291 */ /* 0x000fe200080f0e3f */
[----:B---3--:R-:W-:Y:S11]  /*01d0*/  @P2 BRA `(.L_x_1) ;  /* 0x0000000000182947 */ /* 0x008ff60003800000 */
[----:B------:R-:W1:Y:S01]  /*01e0*/  LDS R2, [UR20+0x8] ;  /* 0x00000814ff027984 */ /* 0x000e620008000800 */
[----:B------:R-:W2:Y:S01]  /*01f0*/  LDC.64 R8, c[0x0][0x210] ;  /* 0x00008400ff087b82 */ /* 0x000ea20000000a00 */
[----:B------:R-:W-:Y:S02]  /*0200*/  IMAD.MOV.U32 R3, RZ, RZ, 0x70 ;  /* 0x00000070ff037424 */ /* 0x000fe400078e00ff */
[----:B--2---:R2:W-:Y:S03]  /*0210*/  STS.64 [UR20], R8 ;  /* 0x00000008ff007988 */ /* 0x0045e60008000a14 */
[----:B-1----:R-:W-:-:S05]  /*0220*/  LOP3.LUT R2, R2, 0x10, R3, 0xd8, !PT ;  /* 0x0000001002027812 */ /* 0x002fca00078ed803 */
[----:B------:R2:W-:Y:S02]  /*0230*/  STS [UR20+0x8], R2 ;  /* 0x00000802ff007988 */ /* 0x0005e40008000814 */
.L_x_1:
[----:B------:R-:W-:Y:S05]  /*0240*/  BSYNC B0 ;  /* 0x0000000000007941 */ /* 0x000fea0003800000 */
.L_x_0:
[----:B------:R-:W-:Y:S04]  /*0250*/  BSSY B0, `(.L_x_2) ;  /* 0x000000a000007945 */ /* 0x000fe80003800000 */
[----:B------:R-:W-:Y:S05]  /*0260*/  @P2 BRA `(.L_x_3) ;  /* 0x0000000000202947 */ /* 0x000fea0003800000 */
[----:B--2---:R-:W1:Y:S01]  /*0270*/  LDS R2, [UR20+0x34] ;  /* 0x00003414ff027984 */ /* 0x004e620008000800 */
[----:B------:R-:W-:Y:S02]  /*0280*/  IMAD.MOV.U32 R3, RZ, RZ, 0x3f000000 ;  /* 0x3f000000ff037424 */ /* 0x000fe400078e00ff */
[----:B------:R-:W-:Y:S01]  /*0290*/  @!P2 IMAD.MOV.U32 R8, RZ, RZ, 0xff ;  /* 0x000000ffff08a424 */ /* 0x000fe200078e00ff */
[----:B------:R-:W2:Y:S02]  /*02a0*/  @!P2 LDS R9, [UR20+0x38] ;  /* 0x00003814ff09a984 */ /* 0x000ea40008000800 */
[----:B-1----:R-:W-:Y:S02]  /*02b0*/  LOP3.LUT R2, R2, 0xff000000, R3, 0xb8, !PT ;  /* 0xff00000002027812 */ /* 0x002fe400078eb803 */
[----:B--2---:R-:W-:-:S03]  /*02c0*/  @!P2 LOP3.LUT R3, R9, 0xff, R8, 0xb8, !PT ;  /* 0x000000ff0903a812 */ /* 0x004fc600078eb808 */
[----:B------:R1:W-:Y:S04]  /*02d0*/  STS [UR20+0x34], R2 ;  /* 0x00003402ff007988 */ /* 0x0003e80008000814 */
[----:B------:R1:W-:Y:S02]  /*02e0*/  @!P2 STS [UR20+0x38], R3 ;  /* 0x00003803ff00a988 */ /* 0x0003e40008000814 */
.L_x_3:
[----:B------:R-:W-:Y:S05]  /*02f0*/  BSYNC B0 ;  /* 0x0000000000007941 */ /* 0x000fea0003800000 */
.L_x_2:
[----:B------:R-:W-:Y:S04]  /*0300*/  BSSY B0, `(.L_x_4) ;  /* 0x000000a000007945 */ /* 0x000fe80003800000 */
[----:B------:R-:W-:Y:S05]  /*0310*/  @P2 BRA `(.L_x_5) ;  /* 0x0000000000202947 */ /* 0x000fea0003800000 */
[----:B-12---:R-:W1:Y:S01]  /*0320*/  LDS R2, [UR20+0x1c] ;  /* 0x00001c14ff027984 */ /* 0x006e620008000800 */
[----:B------:R-:W2:Y:S03]  /*0330*/  LDC.64 R10, c[0x0][0x238] ;  /* 0x00008e00ff0a7b82 */ /* 0x000ea60000000a00 */
[----:B------:R3:W-:Y:S01]  /*0340*/  STS [UR20+0x24], R6 ;  /* 0x00002406ff007988 */ /* 0x0007e20008000814 */
[--C-:B--2---:R-:W-:Y:S02]  /*0350*/  SHF.R.U32.HI R9, RZ, 0x4, R11.reuse ;  /* 0x00000004ff097819 */ /* 0x104fe4000001160b */
[----:B------:R-:W-:-:S05]  /*0360*/  SHF.R.U64 R3, R10, 0x4, R11 ;  /* 0x000000040a037819 */ /* 0x000fca000000120b */
[----:B------:R3:W-:Y:S01]  /*0370*/  STS [UR20+0xc], R3 ;  /* 0x00000c03ff007988 */ /* 0x0007e20008000814 */
[----:B-1----:R-:W-:-:S05]  /*0380*/  LOP3.LUT R2, R2, 0xf, R9, 0xb8, !PT ;  /* 0x0000000f02027812 */ /* 0x002fca00078eb809 */
[----:B------:R3:W-:Y:S02]  /*0390*/  STS [UR20+0x1c], R2 ;  /* 0x00001c02ff007988 */ /* 0x0007e40008000814 */
.L_x_5:
[----:B------:R-:W-:Y:S05]  /*03a0*/  BSYNC B0 ;  /* 0x0000000000007941 */ /* 0x000fea0003800000 */
.L_x_4:
[----:B------:R-:W-:Y:S04]  /*03b0*/  BSSY B1, `(.L_x_6) ;  /* 0x000001d000017945 */ /* 0x000fe80003800000 */
[----:B------:R-:W-:Y:S04]  /*03c0*/  BSSY B0, `(.L_x_7) ;  /* 0x0000018000007945 */ /* 0x000fe80003800000 */
[----:B------:R-:W-:Y:S05]  /*03d0*/  @P2 BRA `(.L_x_8) ;  /* 0x00000000001c2947 */ /* 0x000fea0003800000 */
[----:B-123--:R-:W1:Y:S02]  /*03e0*/  LDS R2, [UR20+0x34] ;  /* 0x00003414ff027984 */ /* 0x00ee640008000800 */
[----:B-1----:R-:W-:-:S05]  /*03f0*/  LOP3.LUT R2, R2, 0x7, RZ, 0xb8, !PT ;  /* 0x0000000702027812 */ /* 0x002fca00078eb8ff */
[----:B------:R1:W-:Y:S01]  /*0400*/  STS [UR20+0x34], R2 ;  /* 0x00003402ff007988 */ /* 0x0003e20008000814 */
[----:B------:R-:W-:Y:S05]  /*0410*/  @P2 BRA `(.L_x_9) ;  /* 0x00000000001c2947 */ /* 0x000fea0003800000 */
[----:B-1----:R-:W1:Y:S02]  /*0420*/  LDS R2, [UR20+0x34] ;  /* 0x00003414ff027984 */ /* 0x002e640008000800 */
[----:B-1----:R-:W-:-:S05]  /*0430*/  LOP3.LUT R2, R2, 0x38, RZ, 0xb8, !PT ;  /* 0x0000003802027812 */ /* 0x002fca00078eb8ff */
[----:B------:R4:W-:Y:S02]  /*0440*/  STS [UR20+0x34], R2 ;  /* 0x00003402ff007988 */ /* 0x0009e40008000814 */
.L_x_8:
[----:B------:R-:W-:Y:S05]  /*0450*/  @P2 BRA `(.L_x_10) ;  /* 0x00000000001c2947 */ /* 0x000fea0003800000 */
[----:B-1234-:R-:W1:Y:S02]  /*0460*/  LDS R2, [UR20+0x8] ;  /* 0x00000814ff027984 */ /* 0x01ee640008000800 */
[----:B-1----:R-:W-:-:S05]  /*0470*/  LOP3.LUT R2, R2, 0x780, RZ, 0xb8, !PT ;  /* 0x0000078002027812 */ /* 0x002fca00078eb8ff */
[----:B------:R2:W-:Y:S02]  /*0480*/  STS [UR20+0x8], R2 ;  /* 0x00000802ff007988 */ /* 0x0005e40008000814 */
.L_x_9:
[----:B------:R-:W-:Y:S05]  /*0490*/  @P2 BRA `(.L_x_11) ;  /* 0x0000000000282947 */ /* 0x000fea0003800000 */
[----:B-12---:R-:W1:Y:S02]  /*04a0*/  LDS R2, [UR20+0x8] ;  /* 0x00000814ff027984 */ /* 0x006e640008000800 */
[----:B-1----:R-:W-:-:S05]  /*04b0*/  LOP3.LUT R2, R2, 0x1800, RZ, 0xb8, !PT ;  /* 0x0000180002027812 */ /* 0x002fca00078eb8ff */
[----:B------:R5:W-:Y:S02]  /*04c0*/  STS [UR20+0x8], R2 ;  /* 0x00000802ff007988 */ /* 0x000be40008000814 */
.L_x_10:
[----:B------:R-:W-:Y:S05]  /*04d0*/  @P2 BREAK B0 ;  /* 0x0000000000002942 */ /* 0x000fea0003800000 */
[----:B------:R-:W-:Y:S05]  /*04e0*/  @P2 BRA `(.L_x_12) ;  /* 0x0000000000242947 */ /* 0x000fea0003800000 */
[----:B-1-3--:R-:W1:Y:S01]  /*04f0*/  LDS R3, [UR20+0x8] ;  /* 0x00000814ff037984 */ /* 0x00ae620008000800 */
[----:B--2-45:R-:W-:-:S05]  /*0500*/  IMAD.MOV.U32 R2, RZ, RZ, 0x6000 ;  /* 0x00006000ff027424 */ /* 0x034fca00078e00ff */
[----:B-1----:R-:W-:-:S04]  /*0510*/  LOP3.LUT R2, R3, 0x4000, R2, 0xd8, !PT ;  /* 0x0000400003027812 */ /* 0x002fc800078ed802 */
[----:B------:R-:W-:-:S05]  /*0520*/  LOP3.LUT R2, R2, 0x400000, RZ, 0xb8, !PT ;  /* 0x0040000002027812 */ /* 0x000fca00078eb8ff */
[----:B------:R3:W-:Y:S02]  /*0530*/  STS [UR20+0x8], R2 ;  /* 0x00000802ff007988 */ /* 0x0007e40008000814 */
.L_x_11:
[----:B------:R-:W-:Y:S05]  /*0540*/  BSYNC B0 ;  /* 0x0000000000007941 */ /* 0x000fea0003800000 */
.L_x_7:
[----:B-123--:R-:W1:Y:S02]  /*0550*/  @!P2 LDS R2, [UR20+0x8] ;  /* 0x00000814ff02a984 */ /* 0x00ee640008000800 */
[----:B-1----:R-:W-:-:S05]  /*0560*/  @!P2 LOP3.LUT R2, R2, 0x8000, RZ, 0xb8, !PT ;  /* 0x000080000202a812 */ /* 0x002fca00078eb8ff */
[----:B------:R1:W-:Y:S02]  /*0570*/  @!P2 STS [UR20+0x8], R2 ;  /* 0x00000802ff00a988 */ /* 0x0003e40008000814 */
.L_x_12:
[----:B------:R-:W-:Y:S05]  /*0580*/  BSYNC B1 ;  /* 0x0000000000017941 */ /* 0x000fea0003800000 */
.L_x_6:
[----:B------:R-:W-:Y:S05]  /*0590*/  WARPSYNC.ALL ;  /* 0x0000000000007948 */ /* 0x000fea0003800000 */
[----:B------:R-:W-:Y:S05]  /*05a0*/  @P0 BRA `(.L_x_13) ;  /* 0x0000000000280947 */ /* 0x000fea0003800000 */
[----:B-12345:R-:W1:Y:S01]  /*05b0*/  S2R R2, SR_LANEID ;  /* 0x0000000000027919 */ /* 0x03ee620000000000 */
[----:B------:R-:W-:Y:S05]  /*05c0*/  WARPSYNC.ALL ;  /* 0x0000000000007948 */ /* 0x000fea0003800000 */
[----:B-1----:R-:W-:-:S05]  /*05d0*/  IMAD.SHL.U32 R8, R2, 0x4, RZ ;  /* 0x0000000402087824 */ /* 0x002fca00078e00ff */
[----:B------:R-:W1:Y:S01]  /*05e0*/  LDS R9, [R8+UR20] ;  /* 0x0000001408097984 */ /* 0x000e620008000800 */
[----:B------:R-:W-:-:S05]  /*05f0*/  IADD3 R2, P1, R8, UR28, RZ ;  /* 0x0000001c08027c10 */ /* 0x000fca000ff3e0ff */
[----:B------:R-:W-:-:S05]  /*0600*/  IMAD.X R3, RZ, RZ, UR29, P1 ;  /* 0x0000001dff037e24 */ /* 0x000fca00088e06ff */
[----:B-1----:R1:W2:Y:S01]  /*0610*/  ATOMG.E.EXCH.STRONG.GPU PT, RZ, [R2], R9 ;  /* 0x0000000902ff73a8 */ /* 0x0022a200041ee100 */
[----:B------:R-:W-:-:S04]  /*0620*/  DEPBAR {5,4,3,2,1,0} ;  /* 0x0000003f0000791a */ /* 0x000fc80000000000 */
[----:B------:R1:W-:Y:S01]  /*0630*/  UTMACCTL.IV [UR28] ;  /* 0x000000001c0079b9 */ /* 0x0003e20008000000 */
[----:B------:R-:W-:Y:S01]  /*0640*/  NOP ;  /* 0x0000000000007918 */ /* 0x000fe20000000000 */
.L_x_13:
[----:B------:R-:W-:Y:S05]  /*0650*/  @P0 BRA `(.L_x_14) ;  /* 0x00000000000c0947 */ /* 0x000fea0003800000 */
[----:B------:R0:W-:Y:S01]  /*0660*/  UTMACMDFLUSH ;  /* 0x00000000000079b7 */ /* 0x0001e20000000000 */
[----:B------:R-:W-:Y:S05]  /*0670*/  @P0 BRA `(.L_x_14) ;  /* 0x0000000000040947 */ /* 0x000fea0003800000 */
[----:B------:R-:W-:-:S04]  /*0680*/  DEPBAR.LE SB0, 0x0 ;  /* 0x000080000000791a */ /* 0x000fc80000000000 */
.L_x_14:
[----:B------:R-:W-:Y:S05]  /*0690*/  WARPSYNC.ALL ;  /* 0x0000000000007948 */ /* 0x000fea0003800000 */
[----:B--2---:R-:W-:Y:S06]  /*06a0*/  BAR.SYNC.DEFER_BLOCKING 0x0 ;  /* 0x0000000000007b1d */ /* 0x004fec0000010000 */
[----:B------:R-:W-:Y:S02]  /*06b0*/  BSSY B1, `(.L_x_15) ;  /* 0x000000b000017945 */ /* 0x000fe40003800000 */
[----:B------:R-:W-:Y:S06]  /*06c0*/  BAR.SYNC.DEFER_BLOCKING 0x0 ;  /* 0x0000000000007b1d */ /* 0x000fec0000010000 */
[----:B------:R2:W-:Y:S01]  /*06d0*/  @!P0 STS [R4], RZ ;  /* 0x000000ff04008388 */ /* 0x0005e20000000800 */
[----:B------:R-:W-:Y:S01]  /*06e0*/  NOP ;  /* 0x0000000000007918 */ /* 0x000fe20000000000 */
[----:B------:R-:W-:Y:S05]  /*06f0*/  @P2 BRA `(.L_x_16) ;  /* 0x0000000000182947 */ /* 0x000fea0003800000 */
[----:B-1-345:R-:W1:Y:S01]  /*0700*/  LDS R2, [UR20+0x8] ;  /* 0x00000814ff027984 */ /* 0x03ae620008000800 */
[----:B------:R-:W3:Y:S01]  /*0710*/  LDC.64 R8, c[0x0][0x218] ;  /* 0x00008600ff087b82 */ /* 0x000ee20000000a00 */
[----:B------:R-:W-:Y:S02]  /*0720*/  IMAD.MOV.U32 R3, RZ, RZ, 0x70 ;  /* 0x00000070ff037424 */ /* 0x000fe400078e00ff */
[----:B---3--:R3:W-:Y:S03]  /*0730*/  STS.64 [UR20], R8 ;  /* 0x00000008ff007988 */ /* 0x0087e60008000a14 */
[----:B-1----:R-:W-:-:S05]  /*0740*/  LOP3.LUT R2, R2, 0x10, R3, 0xd8, !PT ;  /* 0x0000001002027812 */ /* 0x002fca00078ed803 */
[----:B------:R3:W-:Y:S02]  /*0750*/  STS [UR20+0x8], R2 ;  /* 0x00000802ff007988 */ /* 0x0007e40008000814 */
.L_x_16:
[----:B-1----:R-:W-:Y:S05]  /*0760*/  BSYNC B1 ;  /* 0x0000000000017941 */ /* 0x002fea0003800000 */
.L_x_15:
[----:B------:R-:W-:Y:S04]  /*0770*/  BSSY B2, `(.L_x_17) ;  /* 0x000000f000027945 */ /* 0x000fe80003800000 */
[----:B------:R-:W-:Y:S04]  /*0780*/  BSSY B1, `(.L_x_18) ;  /* 0x000000c000017945 */ /* 0x000fe80003800000 */
[----:B------:R-:W-:Y:S05]  /*0790*/  @P2 BRA `(.L_x_19) ;  /* 0x0000000000282947 */ /* 0x000fea0003800000 */
[----:B---345:R-:W1:Y:S01]  /*07a0*/  LDS R2, [UR20+0x34] ;  /* 0x00003414ff027984 */ /* 0x038e620008000800 */
[----:B------:R-:W-:Y:S01]  /*07b0*/  IMAD.MOV.U32 R3, RZ, RZ, 0x3f000000 ;  /* 0x3f000000ff037424 */ /* 0x000fe200078e00ff */
[----:B------:R-:W-:Y:S05]  /*07c0*/  @P2 BREAK B1 ;  /* 0x0000000000012942 */ /* 0x000fea0003800000 */
[----:B-1----:R-:W-:-:S05]  /*07d0*/  LOP3.LUT R2, R2, 0xff000000, R3, 0xb8, !PT ;  /* 0xff00000002027812 */ /* 0x002fca00078eb803 */
[----:B------:R1:W-:Y:S01]  /*07e0*/  STS [UR20+0x34], R2 ;  /* 0x00003402ff007988 */ /* 0x0003e20008000814 */
[----:B------:R-:W-:Y:S05]  /*07f0*/  @P2 BRA `(.L_x_20) ;  /* 0x0000000000182947 */ /* 0x000fea0003800000 */
[----:B------:R-:W3:Y:S01]  /*0800*/  LDS R3, [UR20+0x38] ;  /* 0x00003814ff037984 */ /* 0x000ee20008000800 */
[----:B-1----:R-:W-:-:S05]  /*0810*/  IMAD.MOV.U32 R2, RZ, RZ, 0x7f ;  /* 0x0000007fff027424 */ /* 0x002fca00078e00ff */
[----:B---3--:R-:W-:-:S05]  /*0820*/  LOP3.LUT R2, R3, 0xff, R2, 0xb8, !PT ;  /* 0x000000ff03027812 */ /* 0x008fca00078eb802 */
[----:B------:R1:W-:Y:S02]  /*0830*/  STS [UR20+0x38], R2 ;  /* 0x00003802ff007988 */ /* 0x0003e40008000814 */
.L_x_19:
[----:B------:R-:W-:Y:S05]  /*0840*/  BSYNC B1 ;  /* 0x0000000000017941 */ /* 0x000fea0003800000 */
.L_x_18:
[----:B------:R1:W-:Y:S02]  /*0850*/  @!P2 STS [UR20+0x20], R5 ;  /* 0x00002005ff00a988 */ /* 0x0003e40008000814 */
.L_x_20:
[----:B------:R-:W-:Y:S05]  /*0860*/  BSYNC B2 ;  /* 0x0000000000027941 */ /* 0x000fea0003800000 */
.L_x_17:
[----:B------:R-:W-:Y:S05]  /*0870*/  WARPSYNC.ALL ;  /* 0x0000000000007948 */ /* 0x000fea0003800000 */
[----:B-1----:R-:W1:Y:S01]  /*0880*/  LDC R5, c[0x0][0x22c] ;  /* 0x00008b00ff057b82 */ /* 0x002e620000000800 */
[----:B------:R-:W-:Y:S01]  /*0890*/  BSSY B2, `(.L_x_21) ;  /* 0x000000b000027945 */ /* 0x000fe20003800000 */
[----:B-1----:R-:W-:-:S03]  /*08a0*/  VIADD R5, R5, 0xffffffff ;  /* 0xffffffff05057836 */ /* 0x002fc60000000000 */
[----:B------:R-:W-:Y:S05]  /*08b0*/  @P2 BRA `(.L_x_22) ;  /* 0x0000000000202947 */ /* 0x000fea0003800000 */
[----:B---345:R-:W1:Y:S01]  /*08c0*/  LDS R2, [UR20+0x1c] ;  /* 0x00001c14ff027984 */ /* 0x038e620008000800 */
[----:B------:R-:W3:Y:S03]  /*08d0*/  LDC.64 R10, c[0x0][0x240] ;  /* 0x00009000ff0a7b82 */ /* 0x000ee60000000a00 */
[----:B------:R4:W-:Y:S01]  /*08e0*/  STS [UR20+0x24], R5 ;  /* 0x00002405ff007988 */ /* 0x0009e20008000814 */
[--C-:B---3--:R-:W-:Y:S02]  /*08f0*/  SHF.R.U32.HI R9, RZ, 0x4, R11.reuse ;  /* 0x00000004ff097819 */ /* 0x108fe4000001160b */
[----:B------:R-:W-:-:S05]  /*0900*/  SHF.R.U64 R3, R10, 0x4, R11 ;  /* 0x000000040a037819 */ /* 0x000fca000000120b */
[----:B------:R4:W-:Y:S01]  /*0910*/  STS [UR20+0xc], R3 ;  /* 0x00000c03ff007988 */ /* 0x0009e20008000814 */
[----:B-1----:R-:W-:-:S05]  /*0920*/  LOP3.LUT R2, R2, 0xf, R9, 0xb8, !PT ;  /* 0x0000000f02027812 */ /* 0x002fca00078eb809 */
[----:B------:R4:W-:Y:S02]  /*0930*/  STS [UR20+0x1c], R2 ;  /* 0x00001c02ff007988 */ /* 0x0009e40008000814 */
.L_x_22:
[----:B------:R-:W-:Y:S05]  /*0940*/  BSYNC B2 ;  /* 0x0000000000027941 */ /* 0x000fea0003800000 */
.L_x_21:
[----:B------:R-:W-:Y:S04]  /*0950*/  BSSY B3, `(.L_x_23) ;  /* 0x000001d000037945 */ /* 0x000fe80003800000 */
[----:B------:R-:W-:Y:S04]  /*0960*/  BSSY B2, `(.L_x_24) ;  /* 0x0000018000027945 */ /* 0x000fe80003800000 */
[----:B------:R-:W-:Y:S05]  /*0970*/  @P2 BRA `(.L_x_25) ;  /* 0x00000000001c2947 */ /* 0x000fea0003800000 */
[----:B---345:R-:W1:Y:S02]  /*0980*/  LDS R2, [UR20+0x34] ;  /* 0x00003414ff027984 */ /* 0x038e640008000800 */
[----:B-1----:R-:W-:-:S05]  /*0990*/  LOP3.LUT R2, R2, 0x7, RZ, 0xb8, !PT ;  /* 0x0000000702027812 */ /* 0x002fca00078eb8ff */
[----:B------:R1:W-:Y:S01]  /*09a0*/  STS [UR20+0x34], R2 ;  /* 0x00003402ff007988 */ /* 0x0003e20008000814 */
[----:B------:R-:W-:Y:S05]  /*09b0*/  @P2 BRA `(.L_x_26) ;  /* 0x00000000001c2947 */ /* 0x000fea0003800000 */
[----:B-1----:R-:W1:Y:S02]  /*09c0*/  LDS R2, [UR20+0x34] ;  /* 0x00003414ff027984 */ /* 0x002e640008000800 */
[----:B-1----:R-:W-:-:S05]  /*09d0*/  LOP3.LUT R2, R2, 0x38, RZ, 0xb8, !PT ;  /* 0x0000003802027812 */ /* 0x002fca00078eb8ff */
[----:B------:R1:W-:Y:S02]  /*09e0*/  STS [UR20+0x34], R2 ;  /* 0x00003402ff007988 */ /* 0x0003e40008000814 */
.L_x_25:
[----:B------:R-:W-:Y:S05]  /*09f0*/  @P2 BRA `(.L_x_27) ;  /* 0x00000000001c2947 */ /* 0x000fea0003800000 */
[----:B-1-345:R-:W1:Y:S02]  /*0a00*/  LDS R2, [UR20+0x8] ;  /* 0x00000814ff027984 */ /* 0x03ae640008000800 */
[----:B-1----:R-:W-:-:S05]  /*0a10*/  LOP3.LUT R2, R2, 0x780, RZ, 0xb8, !PT ;  /* 0x0000078002027812 */ /* 0x002fca00078eb8ff */
[----:B------:R3:W-:Y:S02]  /*0a20*/  STS [UR20+0x8], R2 ;  /* 0x00000802ff007988 */ /* 0x0007e40008000814 */
.L_x_26:
[----:B------:R-:W-:Y:S05]  /*0a30*/  @P2 BRA `(.L_x_28) ;  /* 0x0000000000282947 */ /* 0x000fea0003800000 */
[----:B-1-3--:R-:W1:Y:S02]  /*0a40*/  LDS R2, [UR20+0x8] ;  /* 0x00000814ff027984 */ /* 0x00ae640008000800 */
[----:B-1----:R-:W-:-:S05]  /*0a50*/  LOP3.LUT R2, R2, 0x1800, RZ, 0xb8, !PT ;  /* 0x0000180002027812 */ /* 0x002fca00078eb8ff */
[----:B------:R1:W-:Y:S02]  /*0a60*/  STS [UR20+0x8], R2 ;  /* 0x00000802ff007988 */ /* 0x0003e40008000814 */
.L_x_27:
[----:B------:R-:W-:Y:S05]  /*0a70*/  @P2 BREAK B2 ;  /* 0x0000000000022942 */ /* 0x000fea0003800000 */
[----:B------:R-:W-:Y:S05]  /*0a80*/  @P2 BRA `(.L_x_29) ;  /* 0x0000000000242947 */ /* 0x000fea0003800000 */
[----:B-1-345:R-:W1:Y:S01]  /*0a90*/  LDS R2, [UR20+0x8] ;  /* 0x00000814ff027984 */ /* 0x03ae620008000800 */
[----:B------:R-:W-:-:S05]  /*0aa0*/  IMAD.MOV.U32 R3, RZ, RZ, 0x6000 ;  /* 0x00006000ff037424 */ /* 0x000fca00078e00ff */
[----:B-1----:R-:W-:-:S04]  /*0ab0*/  LOP3.LUT R2, R2, 0x4000, R3, 0xd8, !PT ;  /* 0x0000400002027812 */ /* 0x002fc800078ed803 */
[----:B------:R-:W-:-:S05]  /*0ac0*/  LOP3.LUT R2, R2, 0x400000, RZ, 0xb8, !PT ;  /* 0x0040000002027812 */ /* 0x000fca00078eb8ff */
[----:B------:R4:W-:Y:S02]  /*0ad0*/  STS [UR20+0x8], R2 ;  /* 0x00000802ff007988 */ /* 0x0009e40008000814 */
.L_x_28:
[----:B------:R-:W-:Y:S05]  /*0ae0*/  BSYNC B2 ;  /* 0x0000000000027941 */ /* 0x000fea0003800000 */
.L_x_24:
[----:B-1-34-:R-:W1:Y:S02]  /*0af0*/  @!P2 LDS R2, [UR20+0x8] ;  /* 0x00000814ff02a984 */ /* 0x01ae640008000800 */
[----:B-1----:R-:W-:-:S05]  /*0b00*/  @!P2 LOP3.LUT R2, R2, 0x8000, RZ, 0xb8, !PT ;  /* 0x000080000202a812 */ /* 0x002fca00078eb8ff */
[----:B------:R1:W-:Y:S02]  /*0b10*/  @!P2 STS [UR20+0x8], R2 ;  /* 0x00000802ff00a988 */ /* 0x0003e40008000814 */
.L_x_29:
[----:B------:R-:W-:Y:S05]  /*0b20*/  BSYNC B3 ;  /* 0x0000000000037941 */ /* 0x000fea0003800000 */
.L_x_23:
[----:B------:R-:W-:Y:S05]  /*0b30*/  WARPSYNC.ALL ;  /* 0x0000000000007948 */ /* 0x000fea0003800000 */
[----:B------:R-:W-:-:S04]  /*0b40*/  UIADD3 UR23, UR5, 0x80, URZ ;  /* 0x0000008005177890 */ /* 0x000fc8000fffe03f */
[----:B------:R-:W-:-:S04]  /*0b50*/  UIADD3 UR30, UP0, UR23, UR32, URZ ;  /* 0x00000020171e7290 */ /* 0x000fc8000ff1e03f */
[----:B------:R-:W-:Y:S01]  /*0b60*/  ULEA.HI.X.SX32 UR23, UR23, UR33, 0x1, UP0 ;  /* 0x0000002117177291 */ /* 0x000fe200080f0e3f */
[----:B------:R-:W-:Y:S11]  /*0b70*/  @P0 BRA `(.L_x_30) ;  /* 0x00000000002c0947 */ /* 0x000ff60003800000 */
[----:B-1-345:R-:W1:Y:S01]  /*0b80*/  S2R R2, SR_LANEID ;  /* 0x0000000000027919 */ /* 0x03ae620000000000 */
[----:B------:R-:W-:Y:S05]  /*0b90*/  WARPSYNC.ALL ;  /* 0x0000000000007948 */ /* 0x000fea0003800000 */
[----:B-1----:R-:W-:-:S05]  /*0ba0*/  IMAD.SHL.U32 R8, R2, 0x4, RZ ;  /* 0x0000000402087824 */ /* 0x002fca00078e00ff */
[----:B------:R-:W1:Y:S01]  /*0bb0*/  LDS R9, [R8+UR20] ;  /* 0x0000001408097984 */ /* 0x000e620008000800 */
[----:B------:R-:W-:Y:S01]  /*0bc0*/  IADD3 R2, P1, R8, UR30, RZ ;  /* 0x0000001e08027c10 */ /* 0x000fe2000ff3e0ff */
[----:B------:R-:W-:-:S04]  /*0bd0*/  UMOV UR22, UR30 ;  /* 0x0000001e00167c82 */ /* 0x000fc80008000000 */
[----:B------:R-:W-:-:S05]  /*0be0*/  IMAD.X R3, RZ, RZ, UR23, P1 ;  /* 0x00000017ff037e24 */ /* 0x000fca00088e06ff */
[----:B-1----:R1:W3:Y:S01]  /*0bf0*/  ATOMG.E.EXCH.STRONG.GPU PT, RZ, [R2], R9 ;  /* 0x0000000902ff73a8 */ /* 0x0022e200041ee100 */
[----:B------:R-:W-:-:S04]  /*0c00*/  DEPBAR {5,4,3,2,1,0} ;  /* 0x0000003f0000791a */ /* 0x000fc80000000000 */
[----:B------:R1:W-:Y:S01]  /*0c10*/  UTMACCTL.IV [UR22] ;  /* 0x00000000160079b9 */ /* 0x0003e20008000000 */
[----:B------:R-:W-:Y:S01]  /*0c20*/  NOP ;  /* 0x0000000000007918 */ /* 0x000fe20000000000 */
.L_x_30:
[----:B------:R-:W-:Y:S05]  /*0c30*/  @P0 BRA `(.L_x_31) ;  /* 0x00000000000c0947 */ /* 0x000fea0003800000 */
[----:B------:R0:W-:Y:S01]  /*0c40*/  UTMACMDFLUSH ;  /* 0x00000000000079b7 */ /* 0x0001e20000000000 */
[----:B------:R-:W-:Y:S05]  /*0c50*/  @P0 BRA `(.L_x_31) ;  /* 0x0000000000040947 */ /* 0x000fea0003800000 */
[----:B------:R-:W-:-:S04]  /*0c60*/  DEPBAR.LE SB0, 0x0 ;  /* 0x000080000000791a */ /* 0x000fc80000000000 */
.L_x_31:
[----:B------:R-:W-:Y:S05]  /*0c70*/  WARPSYNC.ALL ;  /* 0x0000000000007948 */ /* 0x000fea0003800000 */
[----:B---3--:R-:W-:Y:S06]  /*0c80*/  BAR.SYNC.DEFER_BLOCKING 0x0 ;  /* 0x0000000000007b1d */ /* 0x008fec0000010000 */
[----:B------:R-:W-:Y:S02]  /*0c90*/  BSSY B3, `(.L_x_32) ;  /* 0x000000b000037945 */ /* 0x000fe40003800000 */
[----:B------:R-:W-:Y:S06]  /*0ca0*/  BAR.SYNC.DEFER_BLOCKING 0x0 ;  /* 0x0000000000007b1d */ /* 0x000fec0000010000 */
[----:B------:R3:W-:Y:S01]  /*0cb0*/  @!P0 STS [R4], RZ ;  /* 0x000000ff04008388 */ /* 0x0007e20000000800 */
[----:B------:R-:W-:Y:S01]  /*0cc0*/  NOP ;  /* 0x0000000000007918 */ /* 0x000fe20000000000 */
[----:B------:R-:W-:Y:S05]  /*0cd0*/  @P2 BRA `(.L_x_33) ;  /* 0x0000000000182947 */ /* 0x000fea0003800000 */
[----:B-1--45:R-:W1:Y:S01]  /*0ce0*/  LDS R2, [UR20+0x8] ;  /* 0x00000814ff027984 */ /* 0x032e620008000800 */
[----:B------:R-:W4:Y:S01]  /*0cf0*/  LDC.64 R8, c[0x0][0x220] ;  /* 0x00008800ff087b82 */ /* 0x000f220000000a00 */
[----:B------:R-:W-:Y:S02]  /*0d00*/  IMAD.MOV.U32 R3, RZ, RZ, 0x70 ;  /* 0x00000070ff037424 */ /* 0x000fe400078e00ff */
[----:B----4-:R4:W-:Y:S03]  /*0d10*/  STS.64 [UR20], R8 ;  /* 0x00000008ff007988 */ /* 0x0109e60008000a14 */
[----:B-1----:R-:W-:-:S05]  /*0d20*/  LOP3.LUT R2, R2, 0x10, R3, 0xd8, !PT ;  /* 0x0000001002027812 */ /* 0x002fca00078ed803 */
[----:B------:R4:W-:Y:S02]  /*0d30*/  STS [UR20+0x8], R2 ;  /* 0x00000802ff007988 */ /* 0x0009e40008000814 */
.L_x_33:
[----:B-1----:R-:W-:Y:S05]  /*0d40*/  BSYNC B3 ;  /* 0x0000000000037941 */ /* 0x002fea0003800000 */
.L_x_32:
[----:B------:R-:W-:Y:S04]  /*0d50*/  BSSY B3, `(.L_x_34) ;  /* 0x0000033000037945 */ /* 0x000fe80003800000 */
[----:B------:R-:W-:Y:S04]  /*0d60*/  BSSY B4, `(.L_x_35) ;  /* 0x000002e000047945 */ /* 0x000fe80003800000 */
[----:B------:R-:W-:Y:S05]  /*0d70*/  @P2 BRA `(.L_x_36) ;  /* 0x0000000000242947 */ /* 0x000fea0003800000 */
[----:B----45:R-:W1:Y:S01]  /*0d80*/  LDS R2, [UR20+0x34] ;  /* 0x00003414ff027984 */ /* 0x030e620008000800 */
[----:B------:R-:W-:-:S05]  /*0d90*/  IMAD.MOV.U32 R3, RZ, RZ, 0x7f000000 ;  /* 0x7f000000ff037424 */ /* 0x000fca00078e00ff */
[----:B-1----:R-:W-:-:S05]  /*0da0*/  LOP3.LUT R2, R2, 0xff000000, R3, 0xb8, !PT ;  /* 0xff00000002027812 */ /* 0x002fca00078eb803 */
[----:B------:R1:W-:Y:S01]  /*0db0*/  STS [UR20+0x34], R2 ;  /* 0x00003402ff007988 */ /* 0x0003e20008000814 */
[----:B------:R-:W-:Y:S05]  /*0dc0*/  @P2 BRA `(.L_x_37) ;  /* 0x0000000000182947 */ /* 0x000fea0003800000 */
[----:B-1----:R-:W1:Y:S01]  /*0dd0*/  LDS R2, [UR20+0x38] ;  /* 0x00003814ff027984 */ /* 0x002e620008000800 */
[----:B------:R-:W-:-:S05]  /*0de0*/  IMAD.MOV.U32 R3, RZ, RZ, 0xff ;  /* 0x000000ffff037424 */ /* 0x000fca00078e00ff */
[----:B-1----:R-:W-:-:S05]  /*0df0*/  LOP3.LUT R2, R2, 0xff, R3, 0xb8, !PT ;  /* 0x000000ff02027812 */ /* 0x002fca00078eb803 */
[----:B------:R1:W-:Y:S02]  /*0e00*/  STS [UR20+0x38], R2 ;  /* 0x00003802ff007988 */ /* 0x0003e40008000814 */
.L_x_36:
[----:B------:R-:W-:Y:S05]  /*0e10*/  @P2 BRA `(.L_x_38) ;  /* 0x00000000000c2947 */ /* 0x000fea0003800000 */
[----:B------:R1:W-:Y:S02]  /*0e20*/  STS [UR20+0x20], R5 ;  /* 0x00002005ff007988 */ /* 0x0003e40008000814 */
.L_x_37:
[----:B------:R-:W-:Y:S05]  /*0e30*/  @P2 BRA `(.L_x_39) ;  /* 0x0000000000242947 */ /* 0x000fea0003800000 */
[----:B------:R1:W-:Y:S02]  /*0e40*/  STS [UR20+0x24], R6 ;  /* 0x00002406ff007988 */ /* 0x0003e40008000814 */
.L_x_38:
[----:B------:R-:W-:Y:S05]  /*0e50*/  @P2 BRA `(.L_x_40) ;  /* 0x00000000002c2947 */ /* 0x000fea0003800000 */
[----:B-1--45:R-:W1:Y:S01]  /*0e60*/  LDS R2, [UR20+0x1c] ;  /* 0x00001c14ff027984 */ /* 0x032e620008000800 */
[----:B------:R-:W4:Y:S02]  /*0e70*/  LDC.64 R8, c[0x0][0x248] ;  /* 0x00009200ff087b82 */ /* 0x000f240000000a00 */
[--C-:B----4-:R-:W-:Y:S02]  /*0e80*/  SHF.R.U32.HI R5, RZ, 0x4, R9.reuse ;  /* 0x00000004ff057819 */ /* 0x110fe40000011609 */
[----:B------:R-:W-:-:S05]  /*0e90*/  SHF.R.U64 R3, R8, 0x4, R9 ;  /* 0x0000000408037819 */ /* 0x000fca0000001209 */
[----:B------:R4:W-:Y:S01]  /*0ea0*/  STS [UR20+0xc], R3 ;  /* 0x00000c03ff007988 */ /* 0x0009e20008000814 */
[----:B-1----:R-:W-:-:S05]  /*0eb0*/  LOP3.LUT R2, R2, 0xf, R5, 0xb8, !PT ;  /* 0x0000000f02027812 */ /* 0x002fca00078eb805 */
[----:B------:R4:W-:Y:S02]  /*0ec0*/  STS [UR20+0x1c], R2 ;  /* 0x00001c02ff007988 */ /* 0x0009e40008000814 */
.L_x_39:
[----:B------:R-:W-:Y:S05]  /*0ed0*/  @P2 BRA `(.L_x_41) ;  /* 0x00000000001c2947 */ /* 0x000fea0003800000 */
[----:B-1--45:R-:W1:Y:S02]  /*0ee0*/  LDS R2, [UR20+0x34] ;  /* 0x00003414ff027984 */ /* 0x032e640008000800 */
[----:B-1----:R-:W-:-:S05]  /*0ef0*/  LOP3.LUT R2, R2, 0x7, RZ, 0xb8, !PT ;  /* 0x0000000702027812 */ /* 0x002fca00078eb8ff */
[----:B------:R1:W-:Y:S02]  /*0f00*/  STS [UR20+0x34], R2 ;  /* 0x00003402ff007988 */ /* 0x0003e40008000814 */
.L_x_40:
[----:B------:R-:W-:Y:S05]  /*0f10*/  @P2 BRA `(.L_x_42) ;  /* 0x00000000001c2947 */ /* 0x000fea0003800000 */
[----:B-1--45:R-:W1:Y:S02]  /*0f20*/  LDS R2, [UR20+0x34] ;  /* 0x00003414ff027984 */ /* 0x032e640008000800 */
[----:B-1----:R-:W-:-:S05]  /*0f30*/  LOP3.LUT R2, R2, 0x38, RZ, 0xb8, !PT ;  /* 0x0000003802027812 */ /* 0x002fca00078eb8ff */
[----:B------:R1:W-:Y:S02]  /*0f40*/  STS [UR20+0x34], R2 ;  /* 0x00003402ff007988 */ /* 0x0003e40008000814 */
.L_x_41:
[----:B------:R-:W-:Y:S05]  /*0f50*/  @P2 BRA `(.L_x_43) ;  /* 0x00000000001c2947 */ /* 0x000fea0003800000 */
[----:B-1--45:R-:W1:Y:S02]  /*0f60*/  LDS R2, [UR20+0x8] ;  /* 0x00000814ff027984 */ /* 0x032e640008000800 */
[----:B-1----:R-:W-:-:S05]  /*0f70*/  LOP3.LUT R2, R2, 0x780, RZ, 0xb8, !PT ;  /* 0x0000078002027812 */ /* 0x002fca00078eb8ff */
[----:B------:R1:W-:Y:S02]  /*0f80*/  STS [UR20+0x8], R2 ;  /* 0x00000802ff007988 */ /* 0x0003e40008000814 */
.L_x_42:
[----:B------:R-:W-:Y:S05]  /*0f90*/  @P2 BRA `(.L_x_44) ;  /* 0x0000000000282947 */ /* 0x000fea0003800000 */
[----:B-1--45:R-:W1:Y:S02]  /*0fa0*/  LDS R2, [UR20+0x8] ;  /* 0x00000814ff027984 */ /* 0x032e640008000800 */
[----:B-1----:R-:W-:-:S05]  /*0fb0*/  LOP3.LUT R2, R2, 0x1800, RZ, 0xb8, !PT ;  /* 0x0000180002027812 */ /* 0x002fca00078eb8ff */
[----:B------:R1:W-:Y:S02]  /*0fc0*/  STS [UR20+0x8], R2 ;  /* 0x00000802ff007988 */ /* 0x0003e40008000814 */
.L_x_43:
[----:B------:R-:W-:Y:S05]  /*0fd0*/  @P2 BREAK B4 ;  /* 0x0000000000042942 */ /* 0x000fea0003800000 */
[----:B------:R-:W-:Y:S05]  /*0fe0*/  @P2 BRA `(.L_x_45) ;  /* 0x0000000000242947 */ /* 0x000fea0003800000 */
[----:B-1--45:R-:W1:Y:S01]  /*0ff0*/  LDS R2, [UR20+0x8] ;  /* 0x00000814ff027984 */ /* 0x032e620008000800 */
[----:B------:R-:W-:-:S05]  /*1000*/  IMAD.MOV.U32 R3, RZ, RZ, 0x6000 ;  /* 0x00006000ff037424 */ /* 0x000fca00078e00ff */
[----:B-1----:R-:W-:-:S04]  /*1010*/  LOP3.LUT R2, R2, 0x6000, R3, 0xd8, !PT ;  /* 0x0000600002027812 */ /* 0x002fc800078ed803 */
[----:B------:R-:W-:-:S05]  /*1020*/  LOP3.LUT R2, R2, 0x400000, RZ, 0xb8, !PT ;  /* 0x0040000002027812 */ /* 0x000fca00078eb8ff */
[----:B------:R1:W-:Y:S02]  /*1030*/  STS [UR20+0x8], R2 ;  /* 0x00000802ff007988 */ /* 0x0003e40008000814 */
.L_x_44:
[----:B------:R-:W-:Y:S05]  /*1040*/  BSYNC B4 ;  /* 0x0000000000047941 */ /* 0x000fea0003800000 */
.L_x_35:
[----:B-1--45:R-:W1:Y:S02]  /*1050*/  @!P2 LDS R2, [UR20+0x8] ;  /* 0x00000814ff02a984 */ /* 0x032e640008000800 */
[----:B-1----:R-:W-:-:S05]  /*1060*/  @!P2 LOP3.LUT R2, R2, 0x8000, RZ, 0xb8, !PT ;  /* 0x000080000202a812 */ /* 0x002fca00078eb8ff */
[----:B------:R1:W-:Y:S02]  /*1070*/  @!P2 STS [UR20+0x8], R2 ;  /* 0x00000802ff00a988 */ /* 0x0003e40008000814 */
.L_x_45:
[----:B------:R-:W-:Y:S05]  /*1080*/  BSYNC B3 ;  /* 0x0000000000037941 */ /* 0x000fea0003800000 */
.L_x_34:
[----:B------:R-:W-:Y:S05]  /*1090*/  WARPSYNC.ALL ;  /* 0x0000000000007948 */ /* 0x000fea0003800000 */
[----:B------:R-:W-:Y:S01]  /*10a0*/  UIADD3 UR5, UR5, 0x100, URZ ;  /* 0x0000010005057890 */ /* 0x000fe2000fffe03f */
[----:B------:R-:W-:Y:S02]  /*10b0*/  ISETP.GE.AND P1, PT, R12, 0x1, PT ;  /* 0x000000010c00780c */ /* 0x000fe40003f26270 */
[----:B------:R-:W-:Y:S02]  /*10c0*/  CS2R R88, SRZ ;  /* 0x0000000000587805 */ /* 0x000fe4000001ff00 */
[----:B------:R-:W-:Y:S01]  /*10d0*/  CS2R R90, SRZ ;  /* 0x00000000005a7805 */ /* 0x000fe2000001ff00 */
[----:B------:R-:W-:Y:S01]  /*10e0*/  UIADD3 UR32, UP0, UR5, UR32, URZ ;  /* 0x0000002005207290 */ /* 0x000fe2000ff1e03f */
[----:B------:R-:W-:-:S02]  /*10f0*/  CS2R R92, SRZ ;  /* 0x00000000005c7805 */ /* 0x000fc4000001ff00 */
[----:B------:R-:W-:Y:S02]  /*1100*/  CS2R R94, SRZ ;  /* 0x00000000005e7805 */ /* 0x000fe4000001ff00 */
[----:B------:R-:W-:Y:S01]  /*1110*/  CS2R R96, SRZ ;  /* 0x0000000000607805 */ /* 0x000fe2000001ff00 */
[----:B------:R-:W-:Y:S01]  /*1120*/  ULEA.HI.X.SX32 UR33, UR5, UR33, 0x1, UP0 ;  /* 0x0000002105217291 */ /* 0x000fe200080f0e3f */
[----:B------:R-:W-:Y:S02]  /*1130*/  CS2R R98, SRZ ;  /* 0x0000000000627805 */ /* 0x000fe4000001ff00 */
[----:B------:R-:W-:Y:S02]  /*1140*/  CS2R R100, SRZ ;  /* 0x0000000000647805 */ /* 0x000fe4000001ff00 */
[----:B------:R-:W-:Y:S02]  /*1150*/  CS2R R102, SRZ ;  /* 0x0000000000667805 */ /* 0x000fe4000001ff00 */
[----:B------:R-:W-:-:S02]  /*1160*/  CS2R R104, SRZ ;  /* 0x0000000000687805 */ /* 0x000fc4000001ff00 */
[----:B------:R-:W-:Y:S02]  /*1170*/  CS2R R106, SRZ ;  /* 0x00000000006a7805 */ /* 0x000fe4000001ff00 */
[----:B------:R-:W-:Y:S02]  /*1180*/  CS2R R108, SRZ ;  /* 0x00000000006c7805 */ /* 0x000fe4000001ff00 */
        /* <DEDUP_REMOVED lines=40> */
[----:B------:R-:W-:Y:S01]  /*1410*/  CS2R R62, SRZ ;  /* 0x00000000003e7805 */ /* 0x000fe2000001ff00 */
[----:B------:R-:W-:Y:S01]  /*1420*/  IMAD.MOV.U32 R64, RZ, RZ, RZ ;  /* 0x000000ffff407224 */ /* 0x000fe200078e00ff */
[----:B------:R-:W-:Y:S06]  /*1430*/  @P0 BRA `(.L_x_46) ;  /* 0x0000000000280947 */ /* 0x000fec0003800000 */
[----:B-1--45:R-:W2:Y:S01]  /*1440*/  S2R R2, SR_LANEID ;  /* 0x0000000000027919 */ /* 0x032ea20000000000 */
[----:B------:R-:W-:Y:S05]  /*1450*/  WARPSYNC.ALL ;  /* 0x0000000000007948 */ /* 0x000fea0003800000 */
[----:B--23--:R-:W-:-:S05]  /*1460*/  IMAD.SHL.U32 R4, R2, 0x4, RZ ;  /* 0x0000000402047824 */ /* 0x00cfca00078e00ff */
[----:B------:R-:W1:Y:S01]  /*1470*/  LDS R5, [R4+UR20] ;  /* 0x0000001404057984 */ /* 0x000e620008000800 */
[----:B------:R-:W-:-:S05]  /*1480*/  IADD3 R2, P3, R4, UR32, RZ ;  /* 0x0000002004027c10 */ /* 0x000fca000ff7e0ff */
[----:B------:R-:W-:-:S05]  /*1490*/  IMAD.X R3, RZ, RZ, UR33, P3 ;  /* 0x00000021ff037e24 */ /* 0x000fca00098e06ff */
[----:B-1----:R1:W2:Y:S01]  /*14a0*/  ATOMG.E.EXCH.STRONG.GPU PT, RZ, [R2], R5 ;  /* 0x0000000502ff73a8 */ /* 0x0022a200041ee100 */
[----:B------:R-:W-:-:S04]  /*14b0*/  DEPBAR {5,4,3,2,1,0} ;  /* 0x0000003f0000791a */ /* 0x000fc80000000000 */
[----:B------:R1:W-:Y:S01]  /*14c0*/  UTMACCTL.IV [UR32] ;  /* 0x00000000200079b9 */ /* 0x0003e20008000000 */
[----:B------:R-:W-:Y:S01]  /*14d0*/  NOP ;  /* 0x0000000000007918 */ /* 0x000fe20000000000 */
.L_x_46:
[----:B------:R-:W-:Y:S05]  /*14e0*/  @P0 BRA `(.L_x_47) ;  /* 0x00000000000c0947 */ /* 0x000fea0003800000 */
[----:B------:R0:W-:Y:S01]  /*14f0*/  UTMACMDFLUSH ;  /* 0x00000000000079b7 */ /* 0x0001e20000000000 */
[----:B------:R-:W-:Y:S05]  /*1500*/  @P0 BRA `(.L_x_47) ;  /* 0x0000000000040947 */ /* 0x000fea0003800000 */
[----:B------:R-:W-:-:S04]  /*1510*/  DEPBAR.LE SB0, 0x0 ;  /* 0x000080000000791a */ /* 0x000fc80000000000 */
.L_x_47:
[----:B------:R-:W-:Y:S05]  /*1520*/  WARPSYNC.ALL ;  /* 0x0000000000007948 */ /* 0x000fea0003800000 */
[----:B--2---:R-:W-:Y:S01]  /*1530*/  BAR.SYNC.DEFER_BLOCKING 0x0 ;  /* 0x0000000000007b1d */ /* 0x004fe20000010000 */
[----:B------:R-:W-:Y:S01]  /*1540*/  USHF.L.U32 UR15, UR31, 0x8, URZ ;  /* 0x000000081f0f7899 */ /* 0x000fe2000800063f */
[----:B------:R-:W-:Y:S01]  /*1550*/  IMAD.MOV.U32 R65, RZ, RZ, RZ ;  /* 0x000000ffff417224 */ /* 0x000fe200078e00ff */
[----:B------:R-:W-:Y:S01]  /*1560*/  USHF.L.U32 UR19, UR34, 0x7, URZ ;  /* 0x0000000722137899 */ /* 0x000fe2000800063f */
[----:B------:R-:W-:Y:S02]  /*1570*/  CS2R R66, SRZ ;  /* 0x0000000000427805 */ /* 0x000fe4000001ff00 */
[----:B------:R-:W-:Y:S01]  /*1580*/  CS2R R68, SRZ ;  /* 0x0000000000447805 */ /* 0x000fe2000001ff00 */
[----:B------:R-:W-:Y:S01]  /*1590*/  VOTEU.ALL UP0, P2 ;  /* 0x00000000003f7886 */ /* 0x000fe20001000000 */
[----:B------:R-:W-:Y:S01]  /*15a0*/  UMOV UR6, 0x1 ;  /* 0x0000000100067882 */ /* 0x000fe20000000000 */
[----:B------:R-:W-:Y:S01]  /*15b0*/  VOTEU.ALL UP1, P2 ;  /* 0x00000000003f7886 */ /* 0x000fe20001020000 */
[----:B------:R-:W-:Y:S01]  /*15c0*/  VOTEU.ALL UP2, P2 ;  /* 0x00000000003f7886 */ /* 0x000fe20001040000 */
[----:B------:R-:W-:Y:S01]  /*15d0*/  CS2R R70, SRZ ;  /* 0x0000000000467805 */ /* 0x000fe2000001ff00 */
[----:B------:R-:W-:-:S04]  /*15e0*/  @!UP0 UIADD3 UR8, -UR6, 0x100000, URZ ;  /* 0x0010000006088890 */ /* 0x000fc8000fffe13f */
[----:B------:R-:W-:Y:S02]  /*15f0*/  @!UP0 USHF.L.U32 UR9, UR8, 0xb, URZ ;  /* 0x0000000b08098899 */ /* 0x000fe4000800063f */
[----:B------:R-:W-:Y:S01]  /*1600*/  @!UP0 USHF.L.U32 UR8, UR8, 0x1, URZ ;  /* 0x0000000108088899 */ /* 0x000fe2000800063f */
        /* <DEDUP_REMOVED lines=9> */
[----:B------:R-:W-:Y:S01]  /*16a0*/  VOTEU.ALL UP0, P2 ;  /* 0x00000000003f7886 */ /* 0x000fe20001000000 */
[----:B------:R-:W-:Y:S02]  /*16b0*/  CS2R R78, SRZ ;  /* 0x00000000004e7805 */ /* 0x000fe4000001ff00 */
[----:B------:R-:W-:Y:S02]  /*16c0*/  CS2R R80, SRZ ;  /* 0x0000000000507805 */ /* 0x000fe4000001ff00 */
[----:B------:R-:W-:Y:S02]  /*16d0*/  CS2R R82, SRZ ;  /* 0x0000000000527805 */ /* 0x000fe4000001ff00 */
[----:B------:R-:W-:-:S02]  /*16e0*/  CS2R R84, SRZ ;  /* 0x0000000000547805 */ /* 0x000fc4000001ff00 */
[----:B------:R-:W-:Y:S01]  /*16f0*/  CS2R R86, SRZ ;  /* 0x0000000000567805 */ /* 0x000fe2000001ff00 */
[----:B------:R-:W2:Y:S02]  /*1700*/  FENCE.VIEW.ASYNC.S ;  /* 0x00000000000073c6 */ /* 0x000ea40000000000 */
[----:B--2---:R2:W4:Y:S02]  /*1710*/  @!UP0 SYNCS.EXCH.64 URZ, [UR20+0x12000], UR8 ;  /* 0x01200008143f85b2 */ /* 0x0045240008000100 */
[----:B----4-:R-:W-:Y:S06]  /*1720*/  BAR.SYNC.DEFER_BLOCKING 0x0 ;  /* 0x0000000000007b1d */ /* 0x010fec0000010000 */
[----:B------:R2:W4:Y:S02]  /*1730*/  @!UP1 SYNCS.EXCH.64 URZ, [UR20+0x12008], UR10 ;  /* 0x0120080a143f95b2 */ /* 0x0005240008000100 */
[----:B----4-:R-:W-:Y:S06]  /*1740*/  BAR.SYNC.DEFER_BLOCKING 0x0 ;  /* 0x0000000000007b1d */ /* 0x010fec0000010000 */
[----:B------:R2:W4:Y:S01]  /*1750*/  @!UP2 SYNCS.EXCH.64 URZ, [UR20+0x12010], UR6 ;  /* 0x01201006143fa5b2 */ /* 0x0005220008000100 */
[----:B------:R-:W-:Y:S05]  /*1760*/  @!P1 BRA `(.L_x_48) ;  /* 0x00000008001c9947 */ /* 0x000fea0003800000 */
[----:B-1---5:R-:W-:Y:S02]  /*1770*/  SHF.R.U32.HI R2, RZ, 0x5, R0 ;  /* 0x00000005ff027819 */ /* 0x022fe40000011600 */
[----:B------:R-:W-:Y:S02]  /*1780*/  CS2R R88, SRZ ;  /* 0x0000000000587805 */ /* 0x000fe4000001ff00 */
[----:B------:R-:W-:Y:S02]  /*1790*/  CS2R R90, SRZ ;  /* 0x00000000005a7805 */ /* 0x000fe4000001ff00 */
[----:B------:R-:W-:Y:S02]  /*17a0*/  CS2R R92, SRZ ;  /* 0x00000000005c7805 */ /* 0x000fe4000001ff00 */
[----:B------:R-:W-:Y:S02]  /*17b0*/  R2UR UR22, R2 ;  /* 0x00000000021672ca */ /* 0x000fe400000e0000 */
        /* <DEDUP_REMOVED lines=60> */
[----:B------:R-:W-:Y:S01]  /*1b80*/  CS2R R86, SRZ ;  /* 0x0000000000567805 */ /* 0x000fe2000001ff00 */
[----:B------:R-:W-:Y:S01]  /*1b90*/  UMOV UR5, URZ ;  /* 0x0000003f00057c82 */ /* 0x000fe20008000000 */
[----:B------:R-:W-:-:S05]  /*1ba0*/  UMOV UR14, URZ ;  /* 0x0000003f000e7c82 */ /* 0x000fca0008000000 */
.L_x_50:
[----:B----4-:R-:W-:Y:S01]  /*1bb0*/  BAR.SYNC.DEFER_BLOCKING 0x0 ;  /* 0x0000000000007b1d */ /* 0x010fe20000010000 */
[----:B------:R-:W-:Y:S01]  /*1bc0*/  ULEA UR26, UR5, UR20, 0x3 ;  /* 0x00000014051a7291 */ /* 0x000fe2000f8e183f */
[----:B------:R-:W-:Y:S01]  /*1bd0*/  @!P2 IMAD.MOV.U32 R3, RZ, RZ, 0x6000 ;  /* 0x00006000ff03a424 */ /* 0x000fe200078e00ff */
[----:B------:R-:W-:Y:S01]  /*1be0*/  ELECT P0, URZ, PT ;  /* 0x00000000003f782f */ /* 0x000fe20003800000 */
[----:B------:R-:W-:Y:S01]  /*1bf0*/  IMAD.U32 R2, RZ, RZ, UR4 ;  /* 0x00000004ff027e24 */ /* 0x000fe2000f8e00ff */
[----:B------:R-:W-:Y:S02]  /*1c00*/  ULEA UR12, UR5, UR20, 0xe ;  /* 0x00000014050c7291 */ /* 0x000fe4000f8e703f */
[C---:B------:R-:W-:Y:S02]  /*1c10*/  ISETP.LT.U32.AND P0, PT, R7.reuse, 0x20, P0 ;  /* 0x000000200700780c */ /* 0x040fe40000701070 */
[----:B------:R-:W-:Y:S02]  /*1c20*/  ELECT P1, URZ, PT ;  /* 0x00000000003f782f */ /* 0x000fe40003820000 */
[----:B------:R-:W-:Y:S01]  /*1c30*/  SHF.L.U32 R2, R2, 0x1f, RZ ;  /* 0x0000001f02027819 */ /* 0x000fe200000006ff */
[----:B------:R-:W-:Y:S01]  /*1c40*/  ULEA UR16, UR5, UR20, 0xd ;  /* 0x0000001405107291 */ /* 0x000fe2000f8e683f */
[----:B------:R-:W-:Y:S01]  /*1c50*/  ISETP.LT.U32.AND P1, PT, R7, 0x20, P1 ;  /* 0x000000200700780c */ /* 0x000fe20000f21070 */
[----:B------:R-:W-:-:S02]  /*1c60*/  UMOV UR18, UR14 ;  /* 0x0000000e00127c82 */ /* 0x000fc40008000000 */
[----:B------:R-:W-:Y:S02]  /*1c70*/  UIADD3 UR16, UR16, 0xc000, URZ ;  /* 0x0000c00010107890 */ /* 0x000fe4000fffe03f */
[----:B--2---:R-:W-:Y:S02]  /*1c80*/  USHF.L.U32 UR8, UR22, 0x6, URZ ;  /* 0x0000000616087899 */ /* 0x004fe4000800063f */
[----:B------:R-:W-:Y:S01]  /*1c90*/  USHF.R.U32.HI UR10, URZ, 0x4, UR16 ;  /* 0x000000043f0a7899 */ /* 0x000fe20008011610 */
[----:B------:R-:W-:Y:S01]  /*1ca0*/  VOTEU.ANY UP0, P0 ;  /* 0x00000000003f7886 */ /* 0x000fe20000000100 */
[----:B------:R-:W-:Y:S01]  /*1cb0*/  VOTEU.ANY UP2, P0 ;  /* 0x00000000003f7886 */ /* 0x000fe20000040100 */
[----:B------:R-:W-:Y:S01]  /*1cc0*/  ULOP3.LUT UR8, UR8, 0x100, URZ, 0xc0, !UPT ;  /* 0x0000010008087892 */ /* 0x000fe2000f8ec03f */
[----:B------:R1:W-:Y:S01]  /*1cd0*/  @!P2 SYNCS.ARRIVE.TRANS64 RZ, [UR26+0x12000], R3 ;  /* 0x01200003ffffa9a7 */ /* 0x0003e2000800001a */
[----:B------:R2:W-:Y:S06]  /*1ce0*/  MEMBAR.ALL.CTA ;  /* 0x0000000000007992 */ /* 0x0005ec0000008000 */
[----:B--2---:R-:W2:Y:S01]  /*1cf0*/  FENCE.VIEW.ASYNC.S ;  /* 0x00000000000073c6 */ /* 0x004ea20000000000 */
[----:B------:R-:W-:Y:S01]  /*1d00*/  @UP0 UIADD3 UR13, UR26, 0x12000, URZ ;  /* 0x000120001a0d0890 */ /* 0x000fe2000fffe03f */
[----:B------:R-:W-:Y:S01]  /*1d10*/  @UP0 UMOV UR6, UR28 ;  /* 0x0000001c00060c82 */ /* 0x000fe20008000000 */
[----:B------:R-:W-:Y:S01]  /*1d20*/  @UP0 UMOV UR7, UR29 ;  /* 0x0000001d00070c82 */ /* 0x000fe20008000000 */
[----:B--2---:R-:W-:Y:S01]  /*1d30*/  VOTEU.ANY UP1, P1 ;  /* 0x00000000003f7886 */ /* 0x004fe20000820100 */
[----:B------:R-:W-:Y:S01]  /*1d40*/  VOTEU.ANY UP3, P1 ;  /* 0x00000000003f7886 */ /* 0x000fe20000860100 */
[----:B------:R-:W-:-:S02]  /*1d50*/  ULEA.HI UR8, UR12, UR8, URZ, 0x1c ;  /* 0x000000080c087291 */ /* 0x000fc4000f8fe03f */
[----:B------:R-:W-:Y:S02]  /*1d60*/  USGXT.U32 UR10, UR10, 0xe ;  /* 0x0000000e0a0a789a */ /* 0x000fe40008000000 */
[----:B------:R-:W-:Y:S01]  /*1d70*/  @UP1 UIADD3 UR17, UR26, 0x12000, URZ ;  /* 0x000120001a111890 */ /* 0x000fe2000fffe03f */
[----:B------:R-:W-:Y:S01]  /*1d80*/  @UP1 UMOV UR24, UR30 ;  /* 0x0000001e00181c82 */ /* 0x000fe20008000000 */
[----:B------:R-:W-:Y:S01]  /*1d90*/  @UP1 UMOV UR25, UR23 ;  /* 0x0000001700191c82 */ /* 0x000fe20008000000 */
[----:B------:R-:W-:Y:S01]  /*1da0*/  ULOP3.LUT UR21, UR8, 0x3fff, URZ, 0xc0, !UPT ;  /* 0x00003fff08157892 */ /* 0x000fe2000f8ec03f */
[----:B------:R-:W-:Y:S01]  /*1db0*/  UMOV UR11, 0x80000020 ;  /* 0x80000020000b7882 */ /* 0x000fe20000000000 */
[----:B------:R-:W-:-:S05]  /*1dc0*/  UMOV UR9, 0x80000020 ;  /* 0x8000002000097882 */ /* 0x000fca0000000000 */
[----:B------:R-:W-:Y:S01]  /*1dd0*/  UMOV UR8, UR21 ;  /* 0x0000001500087c82 */ /* 0x000fe20008000000 */
[----:B------:R-:W-:Y:S06]  /*1de0*/  BAR.SYNC.DEFER_BLOCKING 0x0 ;  /* 0x0000000000007b1d */ /* 0x000fec0000010000 */
[----:B------:R1:W-:Y:S02]  /*1df0*/  @UP2 UTMALDG.2D [UR12], [UR6] ;  /* 0x0000000c060025b4 */ /* 0x0003e40008008000 */
[----:B------:R-:W-:Y:S06]  /*1e00*/  BAR.SYNC.DEFER_BLOCKING 0x0 ;  /* 0x0000000000007b1d */ /* 0x000fec0000010000 */
[----:B------:R1:W-:Y:S02]  /*1e10*/  @UP3 UTMALDG.2D [UR16], [UR24] ;  /* 0x00000010180035b4 */ /* 0x0003e40008008000 */
[----:B------:R-:W-:Y:S06]  /*1e20*/  BAR.SYNC.DEFER_BLOCKING 0x0 ;  /* 0x0000000000007b1d */ /* 0x000fec0000010000 */
[----:B------:R-:W2:Y:S02]  /*1e30*/  SYNCS.PHASECHK.TRANS64.TRYWAIT P0, [UR26+0x12000], R2 ;  /* 0x01200002ff0075a7 */ /* 0x000ea4000800015a */
[----:B-12---:R-:W-:Y:S05]  /*1e40*/  @!P0 BRA `(.L_x_49) ;  /* 0x0000000800fc8947 */ /* 0x006fea0003800000 */
.L_x_51:
[----:B------:R-:W-:Y:S02]  /*1e50*/  WARPGROUP.DEPBAR.LE gsb0, 0x0 ;  /* 0x00008000000079c5 */ /* 0x000fe40000010000 */
[----:B------:R-:W-:Y:S01]  /*1e60*/  WARPGROUP.ARRIVE ;  /* 0x00000000000079c5 */ /* 0x000fe20000000000 */
[----:B------:R-:W-:Y:S01]  /*1e70*/  UIADD3 UR24, UP0, UR21, 0x2, URZ ;  /* 0x0000000215187890 */ /* 0x000fe2000ff1e03f */
[----:B------:R-:W1:Y:S01]  /*1e80*/  LDC R2, c[0x0][0x230] ;  /* 0x00008c00ff027b82 */ /* 0x000e620000000800 */
[----:B------:R-:W-:Y:S01]  /*1e90*/  UMOV UR26, 0xfffffffe ;  /* 0xfffffffe001a7882 */ /* 0x000fe20000000000 */
[----:B------:R-:W-:Y:S01]  /*1ea0*/  UMOV UR27, 0x7fffffdf ;  /* 0x7fffffdf001b7882 */ /* 0x000fe20000000000 */
[----:B------:R-:W-:Y:S01]  /*1eb0*/  UMOV UR6, UR10 ;  /* 0x0000000a00067c82 */ /* 0x000fe20008000000 */
[----:B------:R-:W-:Y:S01]  /*1ec0*/  QGMMA.64x128x32.F32.E4M3.E4M3 R88, gdesc[UR8], R88 ;  /* 0x01e00000085879f3 */ /* 0x000fe20008700858 */
[----:B------:R-:W-:Y:S01]  /*1ed0*/  UMOV UR8, URZ ;  /* 0x0000003f00087c82 */ /* 0x000fe20008000000 */
[----:B------:R-:W-:Y:S01]  /*1ee0*/  UMOV UR7, URZ ;  /* 0x0000003f00077c82 */ /* 0x000fe20008000000 */
[----:B------:R-:W-:-:S02]  /*1ef0*/  UIADD3.X UR25, UR8, -0x7fffffe0, URZ, UP0, !UPT ;  /* 0x8000002008197890 */ /* 0x000fc400087fe43f */
[----:B------:R-:W-:Y:S02]  /*1f00*/  UIADD3.64 UR26, UR6, -UR26, URZ ;  /* 0x8000001a061a7297 */ /* 0x000fe4000fffe03f */
[----:B------:R-:W-:Y:S02]  /*1f10*/  UIADD3.64 UR8, UR24, 0x1fe, URZ ;  /* 0x000001fe18087897 */ /* 0x000fe4000fffe03f */
[----:B------:R-:W-:Y:S02]  /*1f20*/  UIADD3 UR14, UR14, 0x40, URZ ;  /* 0x000000400e0e7890 */ /* 0x000fe4000fffe03f */
[----:B------:R-:W-:-:S04]  /*1f30*/  UIADD3 UR5, UR5, 0x1, URZ ;  /* 0x0000000105057890 */ /* 0x000fc8000fffe03f */
[----:B------:R-:W-:-:S04]  /*1f40*/  UISETP.NE.U32.AND UP0, UPT, UR5, 0x3, UPT ;  /* 0x000000030500788c */ /* 0x000fc8000bf05070 */
[----:B------:R-:W-:Y:S01]  /*1f50*/  USEL UR6, URZ, 0x1, UP0 ;  /* 0x000000013f067887 */ /* 0x000fe20008000000 */
[----:B-1----:R-:W-:Y:S01]  /*1f60*/  ISETP.LE.AND P0, PT, R2, UR14, PT ;  /* 0x0000000e02007c0c */ /* 0x002fe2000bf03270 */
[----:B------:R-:W-:Y:S02]  /*1f70*/  USEL UR5, UR5, URZ, UP0 ;  /* 0x0000003f05057287 */ /* 0x000fe40008000000 */
[----:B------:R-:W-:Y:S01]  /*1f80*/  ULOP3.LUT UR4, UR4, UR6, URZ, 0x3c, !UPT ;  /* 0x0000000604047292 */ /* 0x000fe2000f8e3c3f */
[----:B------:R-:W-:Y:S01]  /*1f90*/  QGMMA.64x128x32.F32.E4M3.E4M3 R88, gdesc[UR24], R88 ;  /* 0x01e00000185879f3 */ /* 0x000fe20008700858 */
[----:B------:R-:W-:-:S11]  /*1fa0*/  UIADD3.64 UR24, UR24, 0x200, URZ ;  /* 0x0000020018187897 */ /* 0x000fd6000fffe03f */
[----:B------:R-:W-:-:S12]  /*1fb0*/  QGMMA.64x128x32.F32.E4M3.E4M3 R24, gdesc[UR8], R24 ;  /* 0x01e00000081879f3 */ /* 0x000fd80008700818 */
[----:B------:R-:W-:Y:S01]  /*1fc0*/  QGMMA.64x128x32.F32.E4M3.E4M3 R24, gdesc[UR24], R24, gsb0 ;  /* 0x01e00000181879f3 */ /* 0x000fe20008000818 */
[----:B------:R-:W-:Y:S05]  /*1fd0*/  @!P0 BRA `(.L_x_50) ;  /* 0xfffffff800f48947 */ /* 0x000fea000383ffff */
.L_x_48:
[----:B------:R-:W-:Y:S02]  /*1fe0*/  WARPGROUP.DEPBAR.LE gsb0, 0x0 ;  /* 0x00008000000079c5 */ /* 0x000fe40000010000 */
[----:B----4-:R-:W-:Y:S01]  /*1ff0*/  BAR.SYNC.DEFER_BLOCKING 0x0 ;  /* 0x0000000000007b1d */ /* 0x010fe20000010000 */
[C---:B-1---5:R-:W-:Y:S01]  /*2000*/  IMAD.SHL.U32 R2, R0.reuse, 0x40, RZ ;  /* 0x0000004000027824 */ /* 0x062fe200078e00ff */
[C---:B------:R-:W-:Y:S01]  /*2010*/  LOP3.LUT R3, R0.reuse, 0x1c, RZ, 0xc0, !PT ;  /* 0x0000001c00037812 */ /* 0x040fe200078ec0ff */
[----:B---3--:R-:W-:Y:S01]  /*2020*/  IMAD.SHL.U32 R4, R0, 0x2, RZ ;  /* 0x0000000200047824 */ /* 0x008fe200078e00ff */
[----:B------:R-:W-:Y:S02]  /*2030*/  ELECT P0, URZ, PT ;  /* 0x00000000003f782f */ /* 0x000fe40003800000 */
[----:B------:R-:W-:Y:S01]  /*2040*/  F2FP.SATFINITE.E4M3.F32.PACK_AB_MERGE_C R88, R89, R88, RZ ;  /* 0x000000585958723e */ /* 0x000fe200048070ff */
[----:B------:R-:W-:Y:S01]  /*2050*/  UMOV UR21, UR19 ;  /* 0x0000001300157c82 */ /* 0x000fe20008000000 */
[----:B------:R-:W-:Y:S01]  /*2060*/  LOP3.LUT R2, R2, 0x3800, RZ, 0xc0, !PT ;  /* 0x0000380002027812 */ /* 0x000fe200078ec0ff */
[----:B------:R-:W-:Y:S01]  /*2070*/  UMOV UR22, UR15 ;  /* 0x0000000f00167c82 */ /* 0x000fe20008000000 */
[----:B------:R-:W-:-:S02]  /*2080*/  LOP3.LUT R4, R4, 0x6, RZ, 0xc0, !PT ;  /* 0x0000000604047812 */ /* 0x000fc400078ec0ff */
[----:B------:R-:W-:Y:S01]  /*2090*/  F2FP.SATFINITE.E4M3.F32.PACK_AB_MERGE_C R90, R91, R90, RZ ;  /* 0x0000005a5b5a723e */ /* 0x000fe200048070ff */
[----:B------:R-:W-:Y:S01]  /*20a0*/  IMAD R2, R3, 0x20, R2 ;  /* 0x0000002003027824 */ /* 0x000fe200078e0202 */
[----:B------:R-:W-:Y:S01]  /*20b0*/  F2FP.SATFINITE.E4M3.F32.PACK_AB_MERGE_C R92, R93, R92, RZ ;  /* 0x0000005c5d5c723e */ /* 0x000fe200048070ff */
[----:B------:R-:W-:Y:S01]  /*20c0*/  IMAD R3, R3, 0x4, R4 ;  /* 0x0000000403037824 */ /* 0x000fe200078e0204 */
[----:B------:R-:W-:Y:S02]  /*20d0*/  F2FP.SATFINITE.E4M3.F32.PACK_AB_MERGE_C R94, R95, R94, RZ ;  /* 0x0000005e5f5e723e */ /* 0x000fe400048070ff */
[----:B------:R-:W-:Y:S01]  /*20e0*/  F2FP.SATFINITE.E4M3.F32.PACK_AB_MERGE_C R24, R25, R24, RZ ;  /* 0x000000181918723e */ /* 0x000fe200048070ff */
[----:B------:R-:W-:Y:S01]  /*20f0*/  IMAD.IADD R3, R2, 0x1, R3 ;  /* 0x0000000102037824 */ /* 0x000fe200078e0203 */
[----:B------:R-:W-:Y:S02]  /*2100*/  F2FP.SATFINITE.E4M3.F32.PACK_AB_MERGE_C R26, R27, R26, RZ ;  /* 0x0000001a1b1a723e */ /* 0x000fe400048070ff */
[----:B------:R-:W-:-:S02]  /*2110*/  F2FP.SATFINITE.E4M3.F32.PACK_AB_MERGE_C R28, R29, R28, RZ ;  /* 0x0000001c1d1c723e */ /* 0x000fc400048070ff */
[----:B------:R-:W-:Y:S01]  /*2120*/  F2FP.SATFINITE.E4M3.F32.PACK_AB_MERGE_C R30, R31, R30, RZ ;  /* 0x0000001e1f1e723e */ /* 0x000fe200048070ff */
[----:B------:R-:W1:Y:S02]  /*2130*/  @!P2 SYNCS.CCTL.IV [UR20+0x12000] ;  /* 0x01200000ff00a9b1 */ /* 0x000e640008000014 */
[----:B-1----:R-:W-:Y:S01]  /*2140*/  BAR.SYNC.DEFER_BLOCKING 0x0 ;  /* 0x0000000000007b1d */ /* 0x002fe20000010000 */
[----:B------:R-:W-:Y:S02]  /*2150*/  F2FP.SATFINITE.E4M3.F32.PACK_AB_MERGE_C R96, R97, R96, RZ ;  /* 0x000000606160723e */ /* 0x000fe400048070ff */
[----:B------:R-:W-:Y:S02]  /*2160*/  F2FP.SATFINITE.E4M3.F32.PACK_AB_MERGE_C R98, R99, R98, RZ ;  /* 0x000000626362723e */ /* 0x000fe400048070ff */
[----:B------:R-:W-:Y:S02]  /*2170*/  F2FP.SATFINITE.E4M3.F32.PACK_AB_MERGE_C R100, R101, R100, RZ ;  /* 0x000000646564723e */ /* 0x000fe400048070ff */
[----:B------:R-:W-:-:S02]  /*2180*/  F2FP.SATFINITE.E4M3.F32.PACK_AB_MERGE_C R102, R103, R102, RZ ;  /* 0x000000666766723e */ /* 0x000fc400048070ff */
[----:B------:R-:W-:Y:S02]  /*2190*/  F2FP.SATFINITE.E4M3.F32.PACK_AB_MERGE_C R32, R33, R32, RZ ;  /* 0x000000202120723e */ /* 0x000fe400048070ff */
[----:B------:R-:W-:Y:S02]  /*21a0*/  F2FP.SATFINITE.E4M3.F32.PACK_AB_MERGE_C R34, R35, R34, RZ ;  /* 0x000000222322723e */ /* 0x000fe400048070ff */
[----:B------:R-:W-:Y:S02]  /*21b0*/  F2FP.SATFINITE.E4M3.F32.PACK_AB_MERGE_C R36, R37, R36, RZ ;  /* 0x000000242524723e */ /* 0x000fe400048070ff */
[----:B------:R-:W-:Y:S02]  /*21c0*/  F2FP.SATFINITE.E4M3.F32.PACK_AB_MERGE_C R38, R39, R38, RZ ;  /* 0x000000262726723e */ /* 0x000fe400048070ff */
[----:B------:R-:W-:Y:S02]  /*21d0*/  ISETP.LT.U32.AND P0, PT, R7, 0x20, P0 ;  /* 0x000000200700780c */ /* 0x000fe40000701070 */
[----:B------:R-:W-:-:S02]  /*21e0*/  LOP3.LUT R5, R3, 0x10, RZ, 0x3c, !PT ;  /* 0x0000001003057812 */ /* 0x000fc400078e3cff */
[----:B------:R-:W-:Y:S02]  /*21f0*/  F2FP.SATFINITE.E4M3.F32.PACK_AB_MERGE_C R104, R105, R104, RZ ;  /* 0x000000686968723e */ /* 0x000fe400048070ff */
[----:B------:R-:W-:Y:S01]  /*2200*/  F2FP.SATFINITE.E4M3.F32.PACK_AB_MERGE_C R106, R107, R106, RZ ;  /* 0x0000006a6b6a723e */ /* 0x000fe200048070ff */
[----:B------:R-:W1:Y:S02]  /*2210*/  @!P2 SYNCS.CCTL.IV [UR20+0x12008] ;  /* 0x01200800ff00a9b1 */ /* 0x000e640008000014 */
[----:B-1----:R-:W-:Y:S01]  /*2220*/  BAR.SYNC.DEFER_BLOCKING 0x0 ;  /* 0x0000000000007b1d */ /* 0x002fe20000010000 */
[----:B------:R-:W-:Y:S02]  /*2230*/  F2FP.SATFINITE.E4M3.F32.PACK_AB_MERGE_C R108, R109, R108, RZ ;  /* 0x0000006c6d6c723e */ /* 0x000fe400048070ff */
[----:B------:R-:W-:Y:S02]  /*2240*/  F2FP.SATFINITE.E4M3.F32.PACK_AB_MERGE_C R110, R111, R110, RZ ;  /* 0x0000006e6f6e723e */ /* 0x000fe400048070ff */
[----:B------:R-:W-:Y:S01]  /*2250*/  F2FP.SATFINITE.E4M3.F32.PACK_AB_MERGE_C R40, R41, R40, RZ ;  /* 0x000000282928723e */ /* 0x000fe200048070ff */
[----:B------:R-:W-:Y:S01]  /*2260*/  VOTEU.ANY UP0, P0 ;  /* 0x00000000003f7886 */ /* 0x000fe20000000100 */
[----:B------:R-:W-:Y:S01]  /*2270*/  F2FP.SATFINITE.E4M3.F32.PACK_AB_MERGE_C R42, R43, R42, RZ ;  /* 0x0000002a2b2a723e */ /* 0x000fe200048070ff */
[----:B------:R-:W-:Y:S01]  /*2280*/  VOTEU.ANY UP1, P0 ;  /* 0x00000000003f7886 */ /* 0x000fe20000020100 */
[----:B------:R-:W-:-:S02]  /*2290*/  F2FP.SATFINITE.E4M3.F32.PACK_AB_MERGE_C R44, R45, R44, RZ ;  /* 0x0000002c2d2c723e */ /* 0x000fc400048070ff */
[----:B------:R-:W-:Y:S01]  /*22a0*/  F2FP.SATFINITE.E4M3.F32.PACK_AB_MERGE_C R46, R47, R46, RZ ;  /* 0x0000002e2f2e723e */ /* 0x000fe200048070ff */
[----:B--2---:R-:W-:Y:S01]  /*22b0*/  @UP0 UMOV UR6, UR32 ;  /* 0x0000002000060c82 */ /* 0x004fe20008000000 */
[----:B------:R-:W-:Y:S01]  /*22c0*/  LOP3.LUT R7, R3, 0x20, RZ, 0x3c, !PT ;  /* 0x0000002003077812 */ /* 0x000fe200078e3cff */
[----:B------:R-:W-:Y:S01]  /*22d0*/  @UP0 UMOV UR7, UR33 ;  /* 0x0000002100070c82 */ /* 0x000fe20008000000 */
[----:B------:R-:W-:Y:S02]  /*22e0*/  F2FP.SATFINITE.E4M3.F32.PACK_AB_MERGE_C R112, R113, R112, RZ ;  /* 0x000000707170723e */ /* 0x000fe400048070ff */
[----:B------:R-:W-:Y:S02]  /*22f0*/  F2FP.SATFINITE.E4M3.F32.PACK_AB_MERGE_C R114, R115, R114, RZ ;  /* 0x000000727372723e */ /* 0x000fe400048070ff */
[----:B------:R-:W-:Y:S02]  /*2300*/  F2FP.SATFINITE.E4M3.F32.PACK_AB_MERGE_C R116, R117, R116, RZ ;  /* 0x000000747574723e */ /* 0x000fe400048070ff */
[----:B------:R-:W-:-:S02]  /*2310*/  F2FP.SATFINITE.E4M3.F32.PACK_AB_MERGE_C R118, R119, R118, RZ ;  /* 0x000000767776723e */ /* 0x000fc400048070ff */
[----:B------:R-:W-:Y:S01]  /*2320*/  F2FP.SATFINITE.E4M3.F32.PACK_AB_MERGE_C R48, R49, R48, RZ ;  /* 0x000000303130723e */ /* 0x000fe200048070ff */
[----:B------:R-:W1:Y:S01]  /*2330*/  @!P2 SYNCS.CCTL.IV [UR20+0x12010] ;  /* 0x01201000ff00a9b1 */ /* 0x000e620008000014 */
[----:B------:R-:W-:Y:S01]  /*2340*/  F2FP.SATFINITE.E4M3.F32.PACK_AB_MERGE_C R50, R51, R50, RZ ;  /* 0x000000323332723e */ /* 0x000fe200048070ff */
[----:B-1----:R-:W-:Y:S01]  /*2350*/  STS.U16 [R3+UR20], R88 ;  /* 0x0000005803007988 */ /* 0x002fe20008000414 */
[----:B------:R-:W-:Y:S02]  /*2360*/  F2FP.SATFINITE.E4M3.F32.PACK_AB_MERGE_C R52, R53, R52, RZ ;  /* 0x000000343534723e */ /* 0x000fe400048070ff */
[----:B------:R-:W-:Y:S01]  /*2370*/  F2FP.SATFINITE.E4M3.F32.PACK_AB_MERGE_C R54, R55, R54, RZ ;  /* 0x000000363736723e */ /* 0x000fe200048070ff */
[----:B------:R-:W-:Y:S01]  /*2380*/  STS.U16 [R3+UR20+0x400], R90 ;  /* 0x0004005a03007988 */ /* 0x000fe20008000414 */
[----:B------:R-:W-:Y:S02]  /*2390*/  LOP3.LUT R9, R3, 0x30, RZ, 0x3c, !PT ;  /* 0x0000003003097812 */ /* 0x000fe400078e3cff */
[----:B------:R-:W-:Y:S01]  /*23a0*/  F2FP.SATFINITE.E4M3.F32.PACK_AB_MERGE_C R120, R121, R120, RZ ;  /* 0x000000787978723e */ /* 0x000fe200048070ff */
[----:B------:R-:W-:Y:S01]  /*23b0*/  STS.U16 [R3+UR20+0x8], R92 ;  /* 0x0000085c03007988 */ /* 0x000fe20008000414 */
[----:B------:R-:W-:-:S02]  /*23c0*/  F2FP.SATFINITE.E4M3.F32.PACK_AB_MERGE_C R122, R123, R122, RZ ;  /* 0x0000007a7b7a723e */ /* 0x000fc400048070ff */
[----:B------:R-:W-:Y:S01]  /*23d0*/  F2FP.SATFINITE.E4M3.F32.PACK_AB_MERGE_C R124, R125, R124, RZ ;  /* 0x0000007c7d7c723e */ /* 0x000fe200048070ff */
[----:B------:R-:W-:Y:S01]  /*23e0*/  STS.U16 [R3+UR20+0x408], R94 ;  /* 0x0004085e03007988 */ /* 0x000fe20008000414 */
[----:B------:R-:W-:Y:S02]  /*23f0*/  F2FP.SATFINITE.E4M3.F32.PACK_AB_MERGE_C R126, R127, R126, RZ ;  /* 0x0000007e7f7e723e */ /* 0x000fe400048070ff */
[----:B------:R-:W-:Y:S01]  /*2400*/  F2FP.SATFINITE.E4M3.F32.PACK_AB_MERGE_C R56, R57, R56, RZ ;  /* 0x000000383938723e */ /* 0x000fe200048070ff */
[----:B------:R-:W-:Y:S01]  /*2410*/  STS.U16 [R3+UR20+0x4000], R24 ;  /* 0x0040001803007988 */ /* 0x000fe20008000414 */
[----:B------:R-:W-:Y:S02]  /*2420*/  F2FP.SATFINITE.E4M3.F32.PACK_AB_MERGE_C R58, R59, R58, RZ ;  /* 0x0000003a3b3a723e */ /* 0x000fe400048070ff */
        /* <DEDUP_REMOVED lines=10> */
[----:B------:R-:W-:Y:S01]  /*24d0*/  STS.U16 [R5+UR20], R96 ;  /* 0x0000006005007988 */ /* 0x000fe20008000414 */
        /* <DEDUP_REMOVED lines=20> */
[----:B------:R1:W-:Y:S01]  /*2620*/  STS.U16 [R5+UR20+0x4408], R38 ;  /* 0x0044082605007988 */ /* 0x0003e20008000414 */
[----:B------:R-:W-:Y:S02]  /*2630*/  F2FP.SATFINITE.E4M3.F32.PACK_AB_MERGE_C R150, R151, R150, RZ ;  /* 0x000000969796723e */ /* 0x000fe400048070ff */
[----:B------:R-:W-:Y:S01]  /*2640*/  F2FP.SATFINITE.E4M3.F32.PACK_AB_MERGE_C R80, R81, R80, RZ ;  /* 0x000000505150723e */ /* 0x000fe200048070ff */
[----:B------:R-:W-:Y:S01]  /*2650*/  STS.U16 [R7+UR20], R104 ;  /* 0x0000006807007988 */ /* 0x000fe20008000414 */
[----:B------:R-:W-:Y:S02]  /*2660*/  F2FP.SATFINITE.E4M3.F32.PACK_AB_MERGE_C R82, R83, R82, RZ ;  /* 0x000000525352723e */ /* 0x000fe400048070ff */
[----:B------:R-:W-:Y:S01]  /*2670*/  F2FP.SATFINITE.E4M3.F32.PACK_AB_MERGE_C R84, R85, R84, RZ ;  /* 0x000000545554723e */ /* 0x000fe200048070ff */
[----:B------:R-:W-:Y:S01]  /*2680*/  STS.U16 [R7+UR20+0x400], R106 ;  /* 0x0004006a07007988 */ /* 0x000fe20008000414 */
[----:B------:R-:W-:-:S02]  /*2690*/  F2FP.SATFINITE.E4M3.F32.PACK_AB_MERGE_C R86, R87, R86, RZ ;  /* 0x000000565756723e */ /* 0x000fc400048070ff */
[C---:B-1----:R-:W-:Y:S01]  /*26a0*/  LOP3.LUT R5, R3.reuse, 0x40, RZ, 0x3c, !PT ;  /* 0x0000004003057812 */ /* 0x042fe200078e3cff */
[----:B------:R-:W-:Y:S04]  /*26b0*/  STS.U16 [R7+UR20+0x8], R108 ;  /* 0x0000086c07007988 */ /* 0x000fe80008000414 */
[----:B------:R-:W-:Y:S04]  /*26c0*/  STS.U16 [R7+UR20+0x408], R110 ;  /* 0x0004086e07007988 */ /* 0x000fe80008000414 */
[----:B------:R-:W-:Y:S04]  /*26d0*/  STS.U16 [R7+UR20+0x4000], R40 ;  /* 0x0040002807007988 */ /* 0x000fe80008000414 */
[----:B------:R-:W-:Y:S04]  /*26e0*/  STS.U16 [R7+UR20+0x4400], R42 ;  /* 0x0044002a07007988 */ /* 0x000fe80008000414 */
[----:B------:R-:W-:Y:S04]  /*26f0*/  STS.U16 [R7+UR20+0x4008], R44 ;  /* 0x0040082c07007988 */ /* 0x000fe80008000414 */
[----:B------:R1:W-:Y:S04]  /*2700*/  STS.U16 [R7+UR20+0x4408], R46 ;  /* 0x0044082e07007988 */ /* 0x0003e80008000414 */
[----:B------:R-:W-:Y:S04]  /*2710*/  STS.U16 [R9+UR20], R112 ;  /* 0x0000007009007988 */ /* 0x000fe80008000414 */
[----:B------:R-:W-:Y:S01]  /*2720*/  STS.U16 [R9+UR20+0x400], R114 ;  /* 0x0004007209007988 */ /* 0x000fe20008000414 */
[----:B-1----:R-:W-:-:S03]  /*2730*/  LOP3.LUT R7, R3, 0x50, RZ, 0x3c, !PT ;  /* 0x0000005003077812 */ /* 0x002fc600078e3cff */
        /* <DEDUP_REMOVED lines=8> */
[----:B-1----:R-:W-:-:S02]  /*27c0*/  LOP3.LUT R9, R3, 0x60, RZ, 0x3c, !PT ;  /* 0x0000006003097812 */ /* 0x002fc400078e3cff */
[----:B------:R-:W-:Y:S01]  /*27d0*/  LOP3.LUT R3, R3, 0x70, RZ, 0x3c, !PT ;  /* 0x0000007003037812 */ /* 0x000fe200078e3cff */
[----:B------:R-:W-:Y:S04]  /*27e0*/  STS.U16 [R5+UR20+0x8], R124 ;  /* 0x0000087c05007988 */ /* 0x000fe80008000414 */
[----:B------:R-:W-:Y:S04]  /*27f0*/  STS.U16 [R5+UR20+0x408], R126 ;  /* 0x0004087e05007988 */ /* 0x000fe80008000414 */
[----:B------:R-:W-:Y:S04]  /*2800*/  STS.U16 [R5+UR20+0x4000], R56 ;  /* 0x0040003805007988 */ /* 0x000fe80008000414 */
[----:B------:R-:W-:Y:S04]  /*2810*/  STS.U16 [R5+UR20+0x4400], R58 ;  /* 0x0044003a05007988 */ /* 0x000fe80008000414 */
[----:B------:R-:W-:Y:S04]  /*2820*/  STS.U16 [R5+UR20+0x4008], R60 ;  /* 0x0040083c05007988 */ /* 0x000fe80008000414 */
[----:B------:R-:W-:Y:S04]  /*2830*/  STS.U16 [R5+UR20+0x4408], R62 ;  /* 0x0044083e05007988 */ /* 0x000fe80008000414 */
[----:B------:R-:W-:Y:S04]  /*2840*/  STS.U16 [R7+UR20], R128 ;  /* 0x0000008007007988 */ /* 0x000fe80008000414 */
[----:B------:R-:W-:Y:S04]  /*2850*/  STS.U16 [R7+UR20+0x400], R130 ;  /* 0x0004008207007988 */ /* 0x000fe80008000414 */
        /* <DEDUP_REMOVED lines=21> */
[----:B------:R-:W-:Y:S01]  /*29b0*/  STS.U16 [R3+UR20+0x4408], R86 ;  /* 0x0044085603007988 */ /* 0x000fe20008000414 */
[----:B------:R1:W-:Y:S06]  /*29c0*/  MEMBAR.ALL.CTA ;  /* 0x0000000000007992 */ /* 0x0003ec0000008000 */
[----:B-1----:R-:W1:Y:S02]  /*29d0*/  FENCE.VIEW.ASYNC.S ;  /* 0x00000000000073c6 */ /* 0x002e640000000000 */
[----:B-1----:R-:W-:Y:S06]  /*29e0*/  BAR.SYNC.DEFER_BLOCKING 0x0 ;  /* 0x0000000000007b1d */ /* 0x002fec0000010000 */
[----:B------:R1:W-:Y:S01]  /*29f0*/  @UP1 UTMASTG.2D [UR20], [UR6] ;  /* 0x00000014060013b5 */ /* 0x0003e20008008000 */
[----:B------:R0:W-:Y:S01]  /*2a00*/  UTMACMDFLUSH ;  /* 0x00000000000079b7 */ /* 0x0001e20000000000 */
[----:B------:R-:W-:-:S04]  /*2a10*/  DEPBAR.LE SB0, 0x0 ;  /* 0x000080000000791a */ /* 0x000fc80000000000 */
[----:B------:R-:W-:Y:S06]  /*2a20*/  BAR.SYNC.DEFER_BLOCKING 0x0 ;  /* 0x0000000000007b1d */ /* 0x000fec0000010000 */
[----:B-1----:R-:W-:Y:S05]  /*2a30*/  EXIT ;  /* 0x000000000000794d */ /* 0x002fea0003800000 */
.L_x_49:
[----:B------:R-:W1:Y:S02]  /*2a40*/  SYNCS.PHASECHK.TRANS64.TRYWAIT P0, [UR26+0x12000], R2 ;  /* 0x01200002ff0075a7 */ /* 0x000e64000800015a */
[----:B-1----:R-:W-:Y:S05]  /*2a50*/  @!P0 BRA `(.L_x_49) ;  /* 0xfffffffc00f88947 */ /* 0x002fea000383ffff */
[----:B------:R-:W-:Y:S05]  /*2a60*/  BRA `(.L_x_51) ;  /* 0xfffffff000f87947 */ /* 0x000fea000383ffff */
.L_x_52:
[----:B------:R-:W-:-:S00]  /*2a70*/  BRA `(.L_x_52) ;  /* 0xfffffffc00fc7947 */ /* 0x000fc0000383ffff */
[----:B------:R-:W-:-:S00]  /*2a80*/  NOP ;  /* 0x0000000000007918 */ /* 0x000fc00000000000 */
[----:B------:R-:W-:-:S00]  /*2a90*/  NOP ;  /* 0x0000000000007918 */ /* 0x000fc00000000000 */
[----:B------:R-:W-:-:S00]  /*2aa0*/  NOP ;  /* 0x0000000000007918 */ /* 0x000fc00000000000 */
[----:B------:R-:W-:-:S00]  /*2ab0*/  NOP ;  /* 0x0000000000007918 */ /* 0x000fc00000000000 */
[----:B------:R-:W-:-:S00]  /*2ac0*/  NOP ;  /* 0x0000000000007918 */ /* 0x000fc00000000000 */
[----:B------:R-:W-:-:S00]  /*2ad0*/  NOP ;  /* 0x0000000000007918 */ /* 0x000fc00000000000 */
[----:B------:R-:W-:-:S00]  /*2ae0*/  NOP ;  /* 0x0000000000007918 */ /* 0x000fc00000000000 */
[----:B------:R-:W-:-:S00]  /*2af0*/  NOP ;  /* 0x0000000000007918 */ /* 0x000fc00000000000 */
.L_x_53:


//--------------------- .nv.shared.gluon_wgmma    --------------------------
	.section	.nv.shared.gluon_wgmma,"aw",@nobits
	.sectionflags	@""
	.align	16
	.zero		1024


//--------------------- .nv.shared.reserved.0     --------------------------
	.section	.nv.shared.reserved.0,"aw",@nobits
	.weak		__nv_reservedSMEM_offset_0_alias
	.size		__nv_reservedSMEM_offset_0_alias, 0, 0
	.other		__nv_reservedSMEM_offset_0_alias,@"STO_CUDA_RESERVED_SHARED STV_DEFAULT"
__nv_reservedSMEM_offset_0_alias:
	.zero		0


//--------------------- .nv.constant0.gluon_wgmma --------------------------
	.section	.nv.constant0.gluon_wgmma,"a",@progbits
	.sectionflags	@""
	.align	4
.nv.constant0.gluon_wgmma:
	.zero		608


//--------------------- SYMBOLS --------------------------

	.type		.nv.reservedSmem.offset0,@object
	.size		.nv.reservedSmem.offset0,0x4
